	.target	sm_100a

	.elftype	@"ET_EXEC"


//--------------------- .note.nv.tkinfo           --------------------------
	.section	.note.nv.tkinfo,"",@"SHT_NOTE"
	.sectionflags	@"SHF_NOTE_NV_TKINFO"
	.tkinfo
        /*0018*/ 	.word	0x00000002
        /*0030*/ 	.string	""
        /*0030*/ 	.string	"ptxas"
        /*0030*/ 	.string	"Cuda compilation tools, release 13.0, V13.0.88"
        /*0030*/ 	.string	"Build cuda_13.0.r13.0/compiler.36424714_0"
        /*0030*/ 	.string	"-arch sm_100a -m 64 "



//--------------------- .note.nv.cuinfo           --------------------------
	.section	.note.nv.cuinfo,"",@"SHT_NOTE"
	.sectionflags	@"SHF_NOTE_NV_CUINFO"
        /*0018*/ 	.short	0x0002
        /*001a*/ 	.short	0x0064
        /*001c*/ 	.short	0x0082
	.zero		2


//--------------------- .nv.info                  --------------------------
	.section	.nv.info,"",@"SHT_CUDA_INFO"
	.align	4


	//----- nvinfo : EIATTR_REGCOUNT
	.align		4
        /*0000*/ 	.byte	0x04, 0x2f
        /*0002*/ 	.short	(.L_19 - .L_18)
	.align		4
.L_18:
        /*0004*/ 	.word	index@(_ZN7cutlass13device_kernelINS_4gemm6kernel13GemmUniversalIN4cute5tupleIJiiiiEEENS1_10collective13CollectiveMmaINS1_46MainloopSm100TmaUmmaWarpSpecializedBlockScaledILi18ELi2ELi2ENS5_IJNS4_1CILi8EEENSA_ILi1EEESC_EEEEENS5_IJNSA_ILi256EEENSA_ILi64EEENSA_ILi128EEEEEENS5_IJNS_12float_e2m1_tENS_13float_ue8m0_tEEEENS5_IJNS5_IJlSC_lEEENS4_6LayoutINS5_IJNS5_IJNS5_IJNSA_ILi32EEENSA_ILi4EEEEEEiEEESR_NS5_IJSC_iEEEEEENS5_IJNS5_IJNS5_IJNSA_ILi16EEESP_EEEiEEENS5_IJNS5_IJNSA_ILi0EEESC_EEENSA_ILi512EEEEEENS5_IJSX_iEEEEEEEEEEESL_S14_NS4_8TiledMMAINS4_8MMA_AtomIJNS4_23SM100_MMA_MXF4_2x1SM_SSISJ_SJ_fSK_Li256ELi64ELi32ELNS4_4UMMA5MajorE0ELS19_0ELNS18_7ScaleInE0ELS1A_0EEEEEENSN_INS5_IJSC_SC_SC_EEENS5_IJSX_SX_SX_EEEEENS5_IJNS4_10UnderscoreES1G_S1G_EEEEENS5_IJNS4_18SM100_TMA_2SM_LOADES1J_EEENS5_IJNS4_14ComposedLayoutINS4_7SwizzleILi2ELi4ELi3EEENS4_18smem_ptr_flag_bitsILi4EEENSN_INS5_IJSB_SH_EEENS5_IJSH_SC_EEEEEEENSN_INS5_IJNS5_IJNS5_IJSQ_SC_EEENS5_IJSO_NSA_ILi2EEEEEEEEESC_NS5_IJS1V_SC_EEEEEENS5_IJNS5_IJNS5_IJSV_SZ_EEESY_EEESX_NS5_IJS1V_SZ_EEEEEEEEEEEvNS4_8identityENS5_IJNS4_28SM100_TMA_2SM_LOAD_MULTICASTES27_EEES25_vS26_EENS_8epilogue10collective18CollectiveEpilogueINS2A_23Sm100TmaWarpSpecializedILi3ELi2ELi32ELb1ELb0EEEJNS5_IJSH_SG_SH_EEENS5_IJNSN_ISH_SC_EENSN_ISO_SC_EEEEENS_10bfloat16_tESM_S2J_SM_NS2A_6fusion15FusionCallbacksIS2E_NS2K_17LinearCombinationIS2J_fS2J_fLNS_15FloatRoundStyleE2EEES2F_S2I_JEEENS4_5SM1004TMEM4LOAD26SM100_TMEM_LOAD_32dp32b32xENS4_13SM90_TMA_LOADENS1L_IS1N_NS1O_ILi16EEENSN_INS5_IJSB_SO_EEENS5_IJSO_SC_EEEEEEENS4_39AutoVectorizingCopyWithAssumedAlignmentILi128EEENS4_14SM90_TMA_STOREES2Z_S31_S31_EEEvvEEEEvNT_6ParamsE)
        /*0008*/ 	.word	0x0000007a


	//----- nvinfo : EIATTR_FRAME_SIZE
	.align		4
.L_19:
        /*000c*/ 	.byte	0x04, 0x11
        /*000e*/ 	.short	(.L_21 - .L_20)
	.align		4
.L_20:
        /*0010*/ 	.word	index@($__internal_2_$__cuda_sm10x_tcgen05_guardrail_trap_unallocated_columns_being_dealloced)
        /*0014*/ 	.word	0x00000000


	//----- nvinfo : EIATTR_FRAME_SIZE
	.align		4
.L_21:
        /*0018*/ 	.byte	0x04, 0x11
        /*001a*/ 	.short	(.L_23 - .L_22)
	.align		4
.L_22:
        /*001c*/ 	.word	index@($__internal_1_$__cuda_sm10x_tcgen05_guardrail_trap_phase_invalid_during_alloc)
        /*0020*/ 	.word	0x00000000


	//----- nvinfo : EIATTR_FRAME_SIZE
	.align		4
.L_23:
        /*0024*/ 	.byte	0x04, 0x11
        /*0026*/ 	.short	(.L_25 - .L_24)
	.align		4
.L_24:
        /*0028*/ 	.word	index@($__internal_0_$__cuda_sm10x_tcgen05_guardrail_trap_col_being_dealloced_not_returned_by_alloc)
        /*002c*/ 	.word	0x00000000


	//----- nvinfo : EIATTR_FRAME_SIZE
	.align		4
.L_25:
        /*0030*/ 	.byte	0x04, 0x11
        /*0032*/ 	.short	(.L_27 - .L_26)
	.align		4
.L_26:
        /*0034*/ 	.word	index@(_ZN7cutlass13device_kernelINS_4gemm6kernel13GemmUniversalIN4cute5tupleIJiiiiEEENS1_10collective13CollectiveMmaINS1_46MainloopSm100TmaUmmaWarpSpecializedBlockScaledILi18ELi2ELi2ENS5_IJNS4_1CILi8EEENSA_ILi1EEESC_EEEEENS5_IJNSA_ILi256EEENSA_ILi64EEENSA_ILi128EEEEEENS5_IJNS_12float_e2m1_tENS_13float_ue8m0_tEEEENS5_IJNS5_IJlSC_lEEENS4_6LayoutINS5_IJNS5_IJNS5_IJNSA_ILi32EEENSA_ILi4EEEEEEiEEESR_NS5_IJSC_iEEEEEENS5_IJNS5_IJNS5_IJNSA_ILi16EEESP_EEEiEEENS5_IJNS5_IJNSA_ILi0EEESC_EEENSA_ILi512EEEEEENS5_IJSX_iEEEEEEEEEEESL_S14_NS4_8TiledMMAINS4_8MMA_AtomIJNS4_23SM100_MMA_MXF4_2x1SM_SSISJ_SJ_fSK_Li256ELi64ELi32ELNS4_4UMMA5MajorE0ELS19_0ELNS18_7ScaleInE0ELS1A_0EEEEEENSN_INS5_IJSC_SC_SC_EEENS5_IJSX_SX_SX_EEEEENS5_IJNS4_10UnderscoreES1G_S1G_EEEEENS5_IJNS4_18SM100_TMA_2SM_LOADES1J_EEENS5_IJNS4_14ComposedLayoutINS4_7SwizzleILi2ELi4ELi3EEENS4_18smem_ptr_flag_bitsILi4EEENSN_INS5_IJSB_SH_EEENS5_IJSH_SC_EEEEEEENSN_INS5_IJNS5_IJNS5_IJSQ_SC_EEENS5_IJSO_NSA_ILi2EEEEEEEEESC_NS5_IJS1V_SC_EEEEEENS5_IJNS5_IJNS5_IJSV_SZ_EEESY_EEESX_NS5_IJS1V_SZ_EEEEEEEEEEEvNS4_8identityENS5_IJNS4_28SM100_TMA_2SM_LOAD_MULTICASTES27_EEES25_vS26_EENS_8epilogue10collective18CollectiveEpilogueINS2A_23Sm100TmaWarpSpecializedILi3ELi2ELi32ELb1ELb0EEEJNS5_IJSH_SG_SH_EEENS5_IJNSN_ISH_SC_EENSN_ISO_SC_EEEEENS_10bfloat16_tESM_S2J_SM_NS2A_6fusion15FusionCallbacksIS2E_NS2K_17LinearCombinationIS2J_fS2J_fLNS_15FloatRoundStyleE2EEES2F_S2I_JEEENS4_5SM1004TMEM4LOAD26SM100_TMEM_LOAD_32dp32b32xENS4_13SM90_TMA_LOADENS1L_IS1N_NS1O_ILi16EEENSN_INS5_IJSB_SO_EEENS5_IJSO_SC_EEEEEEENS4_39AutoVectorizingCopyWithAssumedAlignmentILi128EEENS4_14SM90_TMA_STOREES2Z_S31_S31_EEEvvEEEEvNT_6ParamsE)
        /*0038*/ 	.word	0x00000000


	//----- nvinfo : EIATTR_MIN_STACK_SIZE
	.align		4
.L_27:
        /*003c*/ 	.byte	0x04, 0x12
        /*003e*/ 	.short	(.L_29 - .L_28)
	.align		4
.L_28:
        /*0040*/ 	.word	index@(_ZN7cutlass13device_kernelINS_4gemm6kernel13GemmUniversalIN4cute5tupleIJiiiiEEENS1_10collective13CollectiveMmaINS1_46MainloopSm100TmaUmmaWarpSpecializedBlockScaledILi18ELi2ELi2ENS5_IJNS4_1CILi8EEENSA_ILi1EEESC_EEEEENS5_IJNSA_ILi256EEENSA_ILi64EEENSA_ILi128EEEEEENS5_IJNS_12float_e2m1_tENS_13float_ue8m0_tEEEENS5_IJNS5_IJlSC_lEEENS4_6LayoutINS5_IJNS5_IJNS5_IJNSA_ILi32EEENSA_ILi4EEEEEEiEEESR_NS5_IJSC_iEEEEEENS5_IJNS5_IJNS5_IJNSA_ILi16EEESP_EEEiEEENS5_IJNS5_IJNSA_ILi0EEESC_EEENSA_ILi512EEEEEENS5_IJSX_iEEEEEEEEEEESL_S14_NS4_8TiledMMAINS4_8MMA_AtomIJNS4_23SM100_MMA_MXF4_2x1SM_SSISJ_SJ_fSK_Li256ELi64ELi32ELNS4_4UMMA5MajorE0ELS19_0ELNS18_7ScaleInE0ELS1A_0EEEEEENSN_INS5_IJSC_SC_SC_EEENS5_IJSX_SX_SX_EEEEENS5_IJNS4_10UnderscoreES1G_S1G_EEEEENS5_IJNS4_18SM100_TMA_2SM_LOADES1J_EEENS5_IJNS4_14ComposedLayoutINS4_7SwizzleILi2ELi4ELi3EEENS4_18smem_ptr_flag_bitsILi4EEENSN_INS5_IJSB_SH_EEENS5_IJSH_SC_EEEEEEENSN_INS5_IJNS5_IJNS5_IJSQ_SC_EEENS5_IJSO_NSA_ILi2EEEEEEEEESC_NS5_IJS1V_SC_EEEEEENS5_IJNS5_IJNS5_IJSV_SZ_EEESY_EEESX_NS5_IJS1V_SZ_EEEEEEEEEEEvNS4_8identityENS5_IJNS4_28SM100_TMA_2SM_LOAD_MULTICASTES27_EEES25_vS26_EENS_8epilogue10collective18CollectiveEpilogueINS2A_23Sm100TmaWarpSpecializedILi3ELi2ELi32ELb1ELb0EEEJNS5_IJSH_SG_SH_EEENS5_IJNSN_ISH_SC_EENSN_ISO_SC_EEEEENS_10bfloat16_tESM_S2J_SM_NS2A_6fusion15FusionCallbacksIS2E_NS2K_17LinearCombinationIS2J_fS2J_fLNS_15FloatRoundStyleE2EEES2F_S2I_JEEENS4_5SM1004TMEM4LOAD26SM100_TMEM_LOAD_32dp32b32xENS4_13SM90_TMA_LOADENS1L_IS1N_NS1O_ILi16EEENSN_INS5_IJSB_SO_EEENS5_IJSO_SC_EEEEEEENS4_39AutoVectorizingCopyWithAssumedAlignmentILi128EEENS4_14SM90_TMA_STOREES2Z_S31_S31_EEEvvEEEEvNT_6ParamsE)
        /*0044*/ 	.word	0x00000000
.L_29:


//--------------------- .nv.compat                --------------------------
	.section	.nv.compat,"",@"SHT_CUDA_COMPAT_INFO"
	.align	4
        /*0000*/ 	.byte	0x02, 0x09, 0x01, 0x00, 0x02, 0x02, 0x02, 0x00, 0x02, 0x05, 0x05, 0x00, 0x03, 0x07, 0x01, 0x01
        /*0010*/ 	.byte	0x02, 0x03, 0x01, 0x00, 0x02, 0x06, 0x01, 0x00, 0x04, 0x0b, 0x08, 0x00, 0x09, 0x00, 0x00, 0x00
        /*0020*/ 	.byte	0x00, 0x00, 0x00, 0x00


//--------------------- .nv.info._ZN7cutlass13device_kernelINS_4gemm6kernel13GemmUniversalIN4cute5tupleIJiiiiEEENS1_10collective13CollectiveMmaINS1_46MainloopSm100TmaUmmaWarpSpecializedBlockScaledILi18ELi2ELi2ENS5_IJNS4_1CILi8EEENSA_ILi1EEESC_EEEEENS5_IJNSA_ILi256EEENSA_ILi64EEENSA_ILi128EEEEEENS5_IJNS_12float_e2m1_tENS_13float_ue8m0_tEEEENS5_IJNS5_IJlSC_lEEENS4_6LayoutINS5_IJNS5_IJNS5_IJNSA_ILi32EEENSA_ILi4EEEEEEiEEESR_NS5_IJSC_iEEEEEENS5_IJNS5_IJNS5_IJNSA_ILi16EEESP_EEEiEEENS5_IJNS5_IJNSA_ILi0EEESC_EEENSA_ILi512EEEEEENS5_IJSX_iEEEEEEEEEEESL_S14_NS4_8TiledMMAINS4_8MMA_AtomIJNS4_23SM100_MMA_MXF4_2x1SM_SSISJ_SJ_fSK_Li256ELi64ELi32ELNS4_4UMMA5MajorE0ELS19_0ELNS18_7ScaleInE0ELS1A_0EEEEEENSN_INS5_IJSC_SC_SC_EEENS5_IJSX_SX_SX_EEEEENS5_IJNS4_10UnderscoreES1G_S1G_EEEEENS5_IJNS4_18SM100_TMA_2SM_LOADES1J_EEENS5_IJNS4_14ComposedLayoutINS4_7SwizzleILi2ELi4ELi3EEENS4_18smem_ptr_flag_bitsILi4EEENSN_INS5_IJSB_SH_EEENS5_IJSH_SC_EEEEEEENSN_INS5_IJNS5_IJNS5_IJSQ_SC_EEENS5_IJSO_NSA_ILi2EEEEEEEEESC_NS5_IJS1V_SC_EEEEEENS5_IJNS5_IJNS5_IJSV_SZ_EEESY_EEESX_NS5_IJS1V_SZ_EEEEEEEEEEEvNS4_8identityENS5_IJNS4_28SM100_TMA_2SM_LOAD_MULTICASTES27_EEES25_vS26_EENS_8epilogue10collective18CollectiveEpilogueINS2A_23Sm100TmaWarpSpecializedILi3ELi2ELi32ELb1ELb0EEEJNS5_IJSH_SG_SH_EEENS5_IJNSN_ISH_SC_EENSN_ISO_SC_EEEEENS_10bfloat16_tESM_S2J_SM_NS2A_6fusion15FusionCallbacksIS2E_NS2K_17LinearCombinationIS2J_fS2J_fLNS_15FloatRoundStyleE2EEES2F_S2I_JEEENS4_5SM1004TMEM4LOAD26SM100_TMEM_LOAD_32dp32b32xENS4_13SM90_TMA_LOADENS1L_IS1N_NS1O_ILi16EEENSN_INS5_IJSB_SO_EEENS5_IJSO_SC_EEEEEEENS4_39AutoVectorizingCopyWithAssumedAlignmentILi128EEENS4_14SM90_TMA_STOREES2Z_S31_S31_EEEvvEEEEvNT_6ParamsE --------------------------
	.section	.nv.info._ZN7cutlass13device_kernelINS_4gemm6kernel13GemmUniversalIN4cute5tupleIJiiiiEEENS1_10collective13CollectiveMmaINS1_46MainloopSm100TmaUmmaWarpSpecializedBlockScaledILi18ELi2ELi2ENS5_IJNS4_1CILi8EEENSA_ILi1EEESC_EEEEENS5_IJNSA_ILi256EEENSA_ILi64EEENSA_ILi128EEEEEENS5_IJNS_12float_e2m1_tENS_13float_ue8m0_tEEEENS5_IJNS5_IJlSC_lEEENS4_6LayoutINS5_IJNS5_IJNS5_IJNSA_ILi32EEENSA_ILi4EEEEEEiEEESR_NS5_IJSC_iEEEEEENS5_IJNS5_IJNS5_IJNSA_ILi16EEESP_EEEiEEENS5_IJNS5_IJNSA_ILi0EEESC_EEENSA_ILi512EEEEEENS5_IJSX_iEEEEEEEEEEESL_S14_NS4_8TiledMMAINS4_8MMA_AtomIJNS4_23SM100_MMA_MXF4_2x1SM_SSISJ_SJ_fSK_Li256ELi64ELi32ELNS4_4UMMA5MajorE0ELS19_0ELNS18_7ScaleInE0ELS1A_0EEEEEENSN_INS5_IJSC_SC_SC_EEENS5_IJSX_SX_SX_EEEEENS5_IJNS4_10UnderscoreES1G_S1G_EEEEENS5_IJNS4_18SM100_TMA_2SM_LOADES1J_EEENS5_IJNS4_14ComposedLayoutINS4_7SwizzleILi2ELi4ELi3EEENS4_18smem_ptr_flag_bitsILi4EEENSN_INS5_IJSB_SH_EEENS5_IJSH_SC_EEEEEEENSN_INS5_IJNS5_IJNS5_IJSQ_SC_EEENS5_IJSO_NSA_ILi2EEEEEEEEESC_NS5_IJS1V_SC_EEEEEENS5_IJNS5_IJNS5_IJSV_SZ_EEESY_EEESX_NS5_IJS1V_SZ_EEEEEEEEEEEvNS4_8identityENS5_IJNS4_28SM100_TMA_2SM_LOAD_MULTICASTES27_EEES25_vS26_EENS_8epilogue10collective18CollectiveEpilogueINS2A_23Sm100TmaWarpSpecializedILi3ELi2ELi32ELb1ELb0EEEJNS5_IJSH_SG_SH_EEENS5_IJNSN_ISH_SC_EENSN_ISO_SC_EEEEENS_10bfloat16_tESM_S2J_SM_NS2A_6fusion15FusionCallbacksIS2E_NS2K_17LinearCombinationIS2J_fS2J_fLNS_15FloatRoundStyleE2EEES2F_S2I_JEEENS4_5SM1004TMEM4LOAD26SM100_TMEM_LOAD_32dp32b32xENS4_13SM90_TMA_LOADENS1L_IS1N_NS1O_ILi16EEENSN_INS5_IJSB_SO_EEENS5_IJSO_SC_EEEEEEENS4_39AutoVectorizingCopyWithAssumedAlignmentILi128EEENS4_14SM90_TMA_STOREES2Z_S31_S31_EEEvvEEEEvNT_6ParamsE,"",@"SHT_CUDA_INFO"
	.sectionflags	@""
	.align	4


	//----- nvinfo : EIATTR_CUDA_API_VERSION
	.align		4
        /*0000*/ 	.byte	0x04, 0x37
        /*0002*/ 	.short	(.L_31 - .L_30)
.L_30:
        /*0004*/ 	.word	0x00000082


	//----- nvinfo : EIATTR_KPARAM_INFO
	.align		4
.L_31:
        /*0008*/ 	.byte	0x04, 0x17
        /*000a*/ 	.short	(.L_33 - .L_32)
.L_32:
        /*000c*/ 	.word	0x00000000
        /*0010*/ 	.short	0x0000
        /*0012*/ 	.short	0x0000
        /*0014*/ 	.byte	0x00, 0xf0, 0x01, 0x30


	//----- nvinfo : EIATTR_AT_ENTRY_FRAGMENTS
	.align		4
.L_33:
        /*0018*/ 	.byte	0x04, 0x4f
        /*001a*/ 	.short	(.L_35 - .L_34)


	//   ....[0]....
.L_34:
        /*001c*/ 	.word	0x00000007


	//----- nvinfo : EIATTR_RESERVED_SMEM_USED
	.align		4
.L_35:
        /*0020*/ 	.byte	0x01, 0x41
	.zero		2


	//----- nvinfo : EIATTR_SPARSE_MMA_MASK
	.align		4
        /*0024*/ 	.byte	0x03, 0x50
        /*0026*/ 	.short	0x0000


	//----- nvinfo : EIATTR_TCGEN05_2CTA_USED
	.align		4
        /*0028*/ 	.byte	0x01, 0x52
	.zero		2


	//----- nvinfo : EIATTR_MAXREG_COUNT
	.align		4
        /*002c*/ 	.byte	0x03, 0x1b
        /*002e*/ 	.short	0x00ff


	//----- nvinfo : EIATTR_NUM_BARRIERS
	.align		4
        /*0030*/ 	.byte	0x02, 0x4c
        /*0032*/ 	.byte	0x07
	.zero		1


	//----- nvinfo : EIATTR_EXTERNS
	.align		4
        /*0034*/ 	.byte	0x04, 0x0f
        /*0036*/ 	.short	(.L_37 - .L_36)


	//   ....[0]....
	.align		4
.L_36:
        /*0038*/ 	.word	index@(__assertfail)


	//----- nvinfo : EIATTR_MERCURY_ISA_VERSION
	.align		4
.L_37:
        /*003c*/ 	.byte	0x03, 0x5f
        /*003e*/ 	.short	0x0101


	//----- nvinfo : EIATTR_INT_WARP_WIDE_INSTR_OFFSETS
	.align		4
        /*0040*/ 	.byte	0x04, 0x31
        /*0042*/ 	.short	(.L_39 - .L_38)


	//   ....[0]....
.L_38:
        /*0044*/ 	.word	0x00000f60


	//   ....[1]....
        /*0048*/ 	.word	0x00001000


	//   ....[2]....
        /*004c*/ 	.word	0x00005610


	//   ....[3]....
        /*0050*/ 	.word	0x00005630


	//   ....[4]....
        /*0054*/ 	.word	0x00005660


	//   ....[5]....
        /*0058*/ 	.word	0x000061d0


	//   ....[6]....
        /*005c*/ 	.word	0x000062f0


	//   ....[7]....
        /*0060*/ 	.word	0x00006440


	//   ....[8]....
        /*0064*/ 	.word	0x00006560


	//----- nvinfo : EIATTR_COOP_GROUP_MASK_REGIDS
	.align		4
.L_39:
        /*0068*/ 	.byte	0x04, 0x29
        /*006a*/ 	.short	(.L_41 - .L_40)


	//   ....[0]....
.L_40:
        /*006c*/ 	.word	0xffffffff


	//   ....[1]....
        /*0070*/ 	.word	0xffffffff


	//   ....[2]....
        /*0074*/ 	.word	0xffffffff


	//   ....[3]....
        /*0078*/ 	.word	0xffffffff


	//   ....[4]....
        /*007c*/ 	.word	0xffffffff


	//   ....[5]....
        /*0080*/ 	.word	0xffffffff


	//   ....[6]....
        /*0084*/ 	.word	0xffffffff


	//   ....[7]....
        /*0088*/ 	.word	0xffffffff


	//   ....[8]....
        /*008c*/ 	.word	0xffffffff


	//   ....[9]....
        /*0090*/ 	.word	0xffffffff


	//   ....[10]....
        /*0094*/ 	.word	0xffffffff


	//   ....[11]....
        /*0098*/ 	.word	0xffffffff


	//   ....[12]....
        /*009c*/ 	.word	0xffffffff


	//   ....[13]....
        /*00a0*/ 	.word	0xffffffff


	//----- nvinfo : EIATTR_COOP_GROUP_INSTR_OFFSETS
	.align		4
.L_41:
        /*00a4*/ 	.byte	0x04, 0x28
        /*00a6*/ 	.short	(.L_43 - .L_42)


	//   ....[0]....
.L_42:
        /*00a8*/ 	.word	0x000000b0


	//   ....[1]....
        /*00ac*/ 	.word	0x00000580


	//   ....[2]....
        /*00b0*/ 	.word	0x00000930


	//   ....[3]....
        /*00b4*/ 	.word	0x00000aa0


	//   ....[4]....
        /*00b8*/ 	.word	0x00000b90


	//   ....[5]....
        /*00bc*/ 	.word	0x00000cf0


	//   ....[6]....
        /*00c0*/ 	.word	0x00000e40


	//   ....[7]....
        /*00c4*/ 	.word	0x00001080


	//   ....[8]....
        /*00c8*/ 	.word	0x000027d0


	//   ....[9]....
        /*00cc*/ 	.word	0x00003e70


	//   ....[10]....
        /*00d0*/ 	.word	0x00004340


	//   ....[11]....
        /*00d4*/ 	.word	0x00004370


	//   ....[12]....
        /*00d8*/ 	.word	0x00005510


	//   ....[13]....
        /*00dc*/ 	.word	0x00005720


	//----- nvinfo : EIATTR_VRC_CTA_INIT_COUNT
	.align		4
.L_43:
        /*00e0*/ 	.byte	0x02, 0x4a
        /*00e2*/ 	.byte	0x80
	.zero		1


	//----- nvinfo : EIATTR_SYSCALL_OFFSETS
	.align		4
        /*00e4*/ 	.byte	0x04, 0x46
        /*00e6*/ 	.short	(.L_45 - .L_44)


	//   ....[0]....
.L_44:
        /*00e8*/ 	.word	0x00007260


	//   ....[1]....
        /*00ec*/ 	.word	0x00007350


	//   ....[2]....
        /*00f0*/ 	.word	0x00007bf0


	//   ....[3]....
        /*00f4*/ 	.word	0x000088c0


	//----- nvinfo : EIATTR_MBARRIER_INSTR_OFFSETS
	.align		4
.L_45:
        /*00f8*/ 	.byte	0x04, 0x39
        /*00fa*/ 	.short	(.L_47 - .L_46)


	//   ....[0]....
.L_46:
        /*00fc*/ 	.word	0x000006d0
        /*0100*/ 	.word	0x000000ff
        /*0104*/ 	.word	0x00000000
        /*0108*/ 	.short	0x0100
        /*010a*/ 	.byte	0x04
	.zero		1


	//   ....[1]....
        /*010c*/ 	.word	0x000006e0
        /*0110*/ 	.word	0x000000ff
        /*0114*/ 	.word	0x00000090
        /*0118*/ 	.short	0x0100
        /*011a*/ 	.byte	0x04
	.zero		1


	//   ....[2]....
        /*011c*/ 	.word	0x000006f0
        /*0120*/ 	.word	0x000000ff
        /*0124*/ 	.word	0x00000008
        /*0128*/ 	.short	0x0100
        /*012a*/ 	.byte	0x04
	.zero		1


	//   ....[3]....
        /*012c*/ 	.word	0x00000700
        /*0130*/ 	.word	0x000000ff
        /*0134*/ 	.word	0x00000098
        /*0138*/ 	.short	0x0100
        /*013a*/ 	.byte	0x04
	.zero		1


	//   ....[4]....
        /*013c*/ 	.word	0x00000710
        /*0140*/ 	.word	0x000000ff
        /*0144*/ 	.word	0x00000010
        /*0148*/ 	.short	0x0100
        /*014a*/ 	.byte	0x04
	.zero		1


	//   ....[5]....
        /*014c*/ 	.word	0x00000720
        /*0150*/ 	.word	0x000000ff
        /*0154*/ 	.word	0x000000a0
        /*0158*/ 	.short	0x0100
        /*015a*/ 	.byte	0x04
	.zero		1


	//   ....[6]....
        /*015c*/ 	.word	0x00000730
        /*0160*/ 	.word	0x000000ff
        /*0164*/ 	.word	0x00000018
        /*0168*/ 	.short	0x0100
        /*016a*/ 	.byte	0x04
	.zero		1


	//   ....[7]....
        /*016c*/ 	.word	0x00000740
        /*0170*/ 	.word	0x000000ff
        /*0174*/ 	.word	0x000000a8
        /*0178*/ 	.short	0x0100
        /*017a*/ 	.byte	0x04
	.zero		1


	//   ....[8]....
        /*017c*/ 	.word	0x00000750
        /*0180*/ 	.word	0x000000ff
        /*0184*/ 	.word	0x00000020
        /*0188*/ 	.short	0x0100
        /*018a*/ 	.byte	0x04
	.zero		1


	//   ....[9]....
        /*018c*/ 	.word	0x00000760
        /*0190*/ 	.word	0x000000ff
        /*0194*/ 	.word	0x000000b0
        /*0198*/ 	.short	0x0100
        /*019a*/ 	.byte	0x04
	.zero		1


	//   ....[10]....
        /*019c*/ 	.word	0x00000770
        /*01a0*/ 	.word	0x000000ff
        /*01a4*/ 	.word	0x00000028
        /*01a8*/ 	.short	0x0100
        /*01aa*/ 	.byte	0x04
	.zero		1


	//   ....[11]....
        /*01ac*/ 	.word	0x00000780
        /*01b0*/ 	.word	0x000000ff
        /*01b4*/ 	.word	0x000000b8
        /*01b8*/ 	.short	0x0100
        /*01ba*/ 	.byte	0x04
	.zero		1


	//   ....[12]....
        /*01bc*/ 	.word	0x00000790
        /*01c0*/ 	.word	0x000000ff
        /*01c4*/ 	.word	0x00000030
        /*01c8*/ 	.short	0x0100
        /*01ca*/ 	.byte	0x04
	.zero		1


	//   ....[13]....
        /*01cc*/ 	.word	0x000007a0
        /*01d0*/ 	.word	0x000000ff
        /*01d4*/ 	.word	0x000000c0
        /*01d8*/ 	.short	0x0100
        /*01da*/ 	.byte	0x04
	.zero		1


	//   ....[14]....
        /*01dc*/ 	.word	0x000007b0
        /*01e0*/ 	.word	0x000000ff
        /*01e4*/ 	.word	0x00000038
        /*01e8*/ 	.short	0x0100
        /*01ea*/ 	.byte	0x04
	.zero		1


	//   ....[15]....
        /*01ec*/ 	.word	0x000007c0
        /*01f0*/ 	.word	0x000000ff
        /*01f4*/ 	.word	0x000000c8
        /*01f8*/ 	.short	0x0100
        /*01fa*/ 	.byte	0x04
	.zero		1


	//   ....[16]....
        /*01fc*/ 	.word	0x000007d0
        /*0200*/ 	.word	0x000000ff
        /*0204*/ 	.word	0x00000040
        /*0208*/ 	.short	0x0100
        /*020a*/ 	.byte	0x04
	.zero		1


	//   ....[17]....
        /*020c*/ 	.word	0x000007e0
        /*0210*/ 	.word	0x000000ff
        /*0214*/ 	.word	0x000000d0
        /*0218*/ 	.short	0x0100
        /*021a*/ 	.byte	0x04
	.zero		1


	//   ....[18]....
        /*021c*/ 	.word	0x000007f0
        /*0220*/ 	.word	0x000000ff
        /*0224*/ 	.word	0x00000048
        /*0228*/ 	.short	0x0100
        /*022a*/ 	.byte	0x04
	.zero		1


	//   ....[19]....
        /*022c*/ 	.word	0x00000800
        /*0230*/ 	.word	0x000000ff
        /*0234*/ 	.word	0x000000d8
        /*0238*/ 	.short	0x0100
        /*023a*/ 	.byte	0x04
	.zero		1


	//   ....[20]....
        /*023c*/ 	.word	0x00000810
        /*0240*/ 	.word	0x000000ff
        /*0244*/ 	.word	0x00000050
        /*0248*/ 	.short	0x0100
        /*024a*/ 	.byte	0x04
	.zero		1


	//   ....[21]....
        /*024c*/ 	.word	0x00000820
        /*0250*/ 	.word	0x000000ff
        /*0254*/ 	.word	0x000000e0
        /*0258*/ 	.short	0x0100
        /*025a*/ 	.byte	0x04
	.zero		1


	//   ....[22]....
        /*025c*/ 	.word	0x00000830
        /*0260*/ 	.word	0x000000ff
        /*0264*/ 	.word	0x00000058
        /*0268*/ 	.short	0x0100
        /*026a*/ 	.byte	0x04
	.zero		1


	//   ....[23]....
        /*026c*/ 	.word	0x00000840
        /*0270*/ 	.word	0x000000ff
        /*0274*/ 	.word	0x000000e8
        /*0278*/ 	.short	0x0100
        /*027a*/ 	.byte	0x04
	.zero		1


	//   ....[24]....
        /*027c*/ 	.word	0x00000850
        /*0280*/ 	.word	0x000000ff
        /*0284*/ 	.word	0x00000060
        /*0288*/ 	.short	0x0100
        /*028a*/ 	.byte	0x04
	.zero		1


	//   ....[25]....
        /*028c*/ 	.word	0x00000860
        /*0290*/ 	.word	0x000000ff
        /*0294*/ 	.word	0x000000f0
        /*0298*/ 	.short	0x0100
        /*029a*/ 	.byte	0x04
	.zero		1


	//   ....[26]....
        /*029c*/ 	.word	0x00000870
        /*02a0*/ 	.word	0x000000ff
        /*02a4*/ 	.word	0x00000068
        /*02a8*/ 	.short	0x0100
        /*02aa*/ 	.byte	0x04
	.zero		1


	//   ....[27]....
        /*02ac*/ 	.word	0x00000880
        /*02b0*/ 	.word	0x000000ff
        /*02b4*/ 	.word	0x000000f8
        /*02b8*/ 	.short	0x0100
        /*02ba*/ 	.byte	0x04
	.zero		1


	//   ....[28]....
        /*02bc*/ 	.word	0x00000890
        /*02c0*/ 	.word	0x000000ff
        /*02c4*/ 	.word	0x00000070
        /*02c8*/ 	.short	0x0100
        /*02ca*/ 	.byte	0x04
	.zero		1


	//   ....[29]....
        /*02cc*/ 	.word	0x000008a0
        /*02d0*/ 	.word	0x000000ff
        /*02d4*/ 	.word	0x00000100
        /*02d8*/ 	.short	0x0100
        /*02da*/ 	.byte	0x04
	.zero		1


	//   ....[30]....
        /*02dc*/ 	.word	0x000008b0
        /*02e0*/ 	.word	0x000000ff
        /*02e4*/ 	.word	0x00000078
        /*02e8*/ 	.short	0x0100
        /*02ea*/ 	.byte	0x04
	.zero		1


	//   ....[31]....
        /*02ec*/ 	.word	0x000008c0
        /*02f0*/ 	.word	0x000000ff
        /*02f4*/ 	.word	0x00000108
        /*02f8*/ 	.short	0x0100
        /*02fa*/ 	.byte	0x04
	.zero		1


	//   ....[32]....
        /*02fc*/ 	.word	0x000008d0
        /*0300*/ 	.word	0x000000ff
        /*0304*/ 	.word	0x00000080
        /*0308*/ 	.short	0x0100
        /*030a*/ 	.byte	0x04
	.zero		1


	//   ....[33]....
        /*030c*/ 	.word	0x000008e0
        /*0310*/ 	.word	0x000000ff
        /*0314*/ 	.word	0x00000110
        /*0318*/ 	.short	0x0100
        /*031a*/ 	.byte	0x04
	.zero		1


	//   ....[34]....
        /*031c*/ 	.word	0x000008f0
        /*0320*/ 	.word	0x000000ff
        /*0324*/ 	.word	0x00000088
        /*0328*/ 	.short	0x0100
        /*032a*/ 	.byte	0x04
	.zero		1


	//   ....[35]....
        /*032c*/ 	.word	0x00000900
        /*0330*/ 	.word	0x000000ff
        /*0334*/ 	.word	0x00000118
        /*0338*/ 	.short	0x0100
        /*033a*/ 	.byte	0x04
	.zero		1


	//   ....[36]....
        /*033c*/ 	.word	0x00000a30
        /*0340*/ 	.word	0x000000ff
        /*0344*/ 	.word	0x00000120
        /*0348*/ 	.short	0x0100
        /*034a*/ 	.byte	0x04
	.zero		1


	//   ....[37]....
        /*034c*/ 	.word	0x00000a40
        /*0350*/ 	.word	0x000000ff
        /*0354*/ 	.word	0x00000138
        /*0358*/ 	.short	0x0100
        /*035a*/ 	.byte	0x04
	.zero		1


	//   ....[38]....
        /*035c*/ 	.word	0x00000a50
        /*0360*/ 	.word	0x000000ff
        /*0364*/ 	.word	0x00000128
        /*0368*/ 	.short	0x0100
        /*036a*/ 	.byte	0x04
	.zero		1


	//   ....[39]....
        /*036c*/ 	.word	0x00000a60
        /*0370*/ 	.word	0x000000ff
        /*0374*/ 	.word	0x00000140
        /*0378*/ 	.short	0x0100
        /*037a*/ 	.byte	0x04
	.zero		1


	//   ....[40]....
        /*037c*/ 	.word	0x00000a70
        /*0380*/ 	.word	0x000000ff
        /*0384*/ 	.word	0x00000130
        /*0388*/ 	.short	0x0100
        /*038a*/ 	.byte	0x04
	.zero		1


	//   ....[41]....
        /*038c*/ 	.word	0x00000a80
        /*0390*/ 	.word	0x000000ff
        /*0394*/ 	.word	0x00000148
        /*0398*/ 	.short	0x0100
        /*039a*/ 	.byte	0x04
	.zero		1


	//   ....[42]....
        /*039c*/ 	.word	0x00000b60
        /*03a0*/ 	.word	0x000000ff
        /*03a4*/ 	.word	0x00000150
        /*03a8*/ 	.short	0x0100
        /*03aa*/ 	.byte	0x06
	.zero		1


	//   ....[43]....
        /*03ac*/ 	.word	0x00000b70
        /*03b0*/ 	.word	0x000000ff
        /*03b4*/ 	.word	0x00000158
        /*03b8*/ 	.short	0x0100
        /*03ba*/ 	.byte	0x06
	.zero		1


	//   ....[44]....
        /*03bc*/ 	.word	0x00000ca0
        /*03c0*/ 	.word	0x000000ff
        /*03c4*/ 	.word	0x00000160
        /*03c8*/ 	.short	0x0100
        /*03ca*/ 	.byte	0x06
	.zero		1


	//   ....[45]....
        /*03cc*/ 	.word	0x00000cb0
        /*03d0*/ 	.word	0x000000ff
        /*03d4*/ 	.word	0x00000170
        /*03d8*/ 	.short	0x0100
        /*03da*/ 	.byte	0x06
	.zero		1


	//   ....[46]....
        /*03dc*/ 	.word	0x00000cc0
        /*03e0*/ 	.word	0x000000ff
        /*03e4*/ 	.word	0x00000168
        /*03e8*/ 	.short	0x0100
        /*03ea*/ 	.byte	0x06
	.zero		1


	//   ....[47]....
        /*03ec*/ 	.word	0x00000cd0
        /*03f0*/ 	.word	0x000000ff
        /*03f4*/ 	.word	0x00000178
        /*03f8*/ 	.short	0x0100
        /*03fa*/ 	.byte	0x06
	.zero		1


	//   ....[48]....
        /*03fc*/ 	.word	0x00000df0
        /*0400*/ 	.word	0x000000ff
        /*0404*/ 	.word	0x00000180
        /*0408*/ 	.short	0x0100
        /*040a*/ 	.byte	0x04
	.zero		1


	//   ....[49]....
        /*040c*/ 	.word	0x00000e00
        /*0410*/ 	.word	0x000000ff
        /*0414*/ 	.word	0x00000190
        /*0418*/ 	.short	0x0100
        /*041a*/ 	.byte	0x04
	.zero		1


	//   ....[50]....
        /*041c*/ 	.word	0x00000e10
        /*0420*/ 	.word	0x000000ff
        /*0424*/ 	.word	0x00000188
        /*0428*/ 	.short	0x0100
        /*042a*/ 	.byte	0x04
	.zero		1


	//   ....[51]....
        /*042c*/ 	.word	0x00000e20
        /*0430*/ 	.word	0x000000ff
        /*0434*/ 	.word	0x00000198
        /*0438*/ 	.short	0x0100
        /*043a*/ 	.byte	0x04
	.zero		1


	//   ....[52]....
        /*043c*/ 	.word	0x00000f10
        /*0440*/ 	.word	0x000000ff
        /*0444*/ 	.word	0x000001a0
        /*0448*/ 	.short	0x0100
        /*044a*/ 	.byte	0x04
	.zero		1


	//   ....[53]....
        /*044c*/ 	.word	0x00000f20
        /*0450*/ 	.word	0x000000ff
        /*0454*/ 	.word	0x000001b0
        /*0458*/ 	.short	0x0100
        /*045a*/ 	.byte	0x04
	.zero		1


	//   ....[54]....
        /*045c*/ 	.word	0x00000f30
        /*0460*/ 	.word	0x000000ff
        /*0464*/ 	.word	0x000001a8
        /*0468*/ 	.short	0x0100
        /*046a*/ 	.byte	0x04
	.zero		1


	//   ....[55]....
        /*046c*/ 	.word	0x00000f40
        /*0470*/ 	.word	0x000000ff
        /*0474*/ 	.word	0x000001b8
        /*0478*/ 	.short	0x0100
        /*047a*/ 	.byte	0x04
	.zero		1


	//   ....[56]....
        /*047c*/ 	.word	0x00001040
        /*0480*/ 	.word	0x000000ff
        /*0484*/ 	.word	0x000001c0
        /*0488*/ 	.short	0x0100
        /*048a*/ 	.byte	0x06
	.zero		1


	//   ....[57]....
        /*048c*/ 	.word	0x00001cd0
        /*0490*/ 	.word	0x00000003
        /*0494*/ 	.word	0x000001b0
        /*0498*/ 	.short	0x010a
        /*049a*/ 	.byte	0xff
	.zero		1


	//   ....[58]....
        /*049c*/ 	.word	0x00001d00
        /*04a0*/ 	.word	0x00000003
        /*04a4*/ 	.word	0x000001a0
        /*04a8*/ 	.short	0x0101
        /*04aa*/ 	.byte	0xff
	.zero		1


	//   ....[59]....
        /*04ac*/ 	.word	0x00001de0
        /*04b0*/ 	.word	0x000000ff
        /*04b4*/ 	.word	0x00000090
        /*04b8*/ 	.short	0x010a
        /*04ba*/ 	.byte	0x04
	.zero		1


	//   ....[60]....
        /*04bc*/ 	.word	0x00001ef0
        /*04c0*/ 	.word	0x000000ff
        /*04c4*/ 	.word	0x00000090
        /*04c8*/ 	.short	0x010a
        /*04ca*/ 	.byte	0x06
	.zero		1


	//   ....[61]....
        /*04cc*/ 	.word	0x00002060
        /*04d0*/ 	.word	0x000000ff
        /*04d4*/ 	.word	0x00000090
        /*04d8*/ 	.short	0x010a
        /*04da*/ 	.byte	0x07
	.zero		1


	//   ....[62]....
        /*04dc*/ 	.word	0x00002320
        /*04e0*/ 	.word	0x000000ff
        /*04e4*/ 	.word	0x00000158
        /*04e8*/ 	.short	0x0101
        /*04ea*/ 	.byte	0x05
	.zero		1


	//   ....[63]....
        /*04ec*/ 	.word	0x00002340
        /*04f0*/ 	.word	0x000000ff
        /*04f4*/ 	.word	0x00000090
        /*04f8*/ 	.short	0x010a
        /*04fa*/ 	.byte	0x04
	.zero		1


	//   ....[64]....
        /*04fc*/ 	.word	0x000023c0
        /*0500*/ 	.word	0x000000ff
        /*0504*/ 	.word	0x00000090
        /*0508*/ 	.short	0x010a
        /*050a*/ 	.byte	0x07
	.zero		1


	//   ....[65]....
        /*050c*/ 	.word	0x00002500
        /*0510*/ 	.word	0x000000ff
        /*0514*/ 	.word	0x00000090
        /*0518*/ 	.short	0x010a
        /*051a*/ 	.byte	0x04
	.zero		1


	//   ....[66]....
        /*051c*/ 	.word	0x00002800
        /*0520*/ 	.word	0x00000003
        /*0524*/ 	.word	0x00000160
        /*0528*/ 	.short	0x010a
        /*052a*/ 	.byte	0xff
	.zero		1


	//   ....[67]....
        /*052c*/ 	.word	0x00002950
        /*0530*/ 	.word	0x00000000
        /*0534*/ 	.word	0x00000000
        /*0538*/ 	.short	0x0101
        /*053a*/ 	.byte	0xff
	.zero		1


	//   ....[68]....
        /*053c*/ 	.word	0x00002f10
        /*0540*/ 	.word	0x000000ff
        /*0544*/ 	.word	0x00000000
        /*0548*/ 	.short	0x010a
        /*054a*/ 	.byte	0x04
	.zero		1


	//   ....[69]....
        /*054c*/ 	.word	0x00002fa0
        /*0550*/ 	.word	0x000000ff
        /*0554*/ 	.word	0x00000000
        /*0558*/ 	.short	0x010a
        /*055a*/ 	.byte	0x05
	.zero		1


	//   ....[70]....
        /*055c*/ 	.word	0x00003030
        /*0560*/ 	.word	0x000000ff
        /*0564*/ 	.word	0x00000000
        /*0568*/ 	.short	0x010a
        /*056a*/ 	.byte	0x05
	.zero		1


	//   ....[71]....
        /*056c*/ 	.word	0x000030c0
        /*0570*/ 	.word	0x000000ff
        /*0574*/ 	.word	0x00000000
        /*0578*/ 	.short	0x010a
        /*057a*/ 	.byte	0x05
	.zero		1


	//   ....[72]....
        /*057c*/ 	.word	0x00003150
        /*0580*/ 	.word	0x000000ff
        /*0584*/ 	.word	0x00000000
        /*0588*/ 	.short	0x010a
        /*058a*/ 	.byte	0x05
	.zero		1


	//   ....[73]....
        /*058c*/ 	.word	0x000031e0
        /*0590*/ 	.word	0x000000ff
        /*0594*/ 	.word	0x00000000
        /*0598*/ 	.short	0x010a
        /*059a*/ 	.byte	0x05
	.zero		1


	//   ....[74]....
        /*059c*/ 	.word	0x00003270
        /*05a0*/ 	.word	0x000000ff
        /*05a4*/ 	.word	0x00000000
        /*05a8*/ 	.short	0x010a
        /*05aa*/ 	.byte	0x05
	.zero		1


	//   ....[75]....
        /*05ac*/ 	.word	0x00003300
        /*05b0*/ 	.word	0x000000ff
        /*05b4*/ 	.word	0x00000000
        /*05b8*/ 	.short	0x010a
        /*05ba*/ 	.byte	0x05
	.zero		1


	//   ....[76]....
        /*05bc*/ 	.word	0x00003390
        /*05c0*/ 	.word	0x000000ff
        /*05c4*/ 	.word	0x00000000
        /*05c8*/ 	.short	0x010a
        /*05ca*/ 	.byte	0x05
	.zero		1


	//   ....[77]....
        /*05cc*/ 	.word	0x00003420
        /*05d0*/ 	.word	0x000000ff
        /*05d4*/ 	.word	0x00000000
        /*05d8*/ 	.short	0x010a
        /*05da*/ 	.byte	0x05
	.zero		1


	//   ....[78]....
        /*05dc*/ 	.word	0x000034b0
        /*05e0*/ 	.word	0x000000ff
        /*05e4*/ 	.word	0x00000000
        /*05e8*/ 	.short	0x010a
        /*05ea*/ 	.byte	0x05
	.zero		1


	//   ....[79]....
        /*05ec*/ 	.word	0x00003540
        /*05f0*/ 	.word	0x000000ff
        /*05f4*/ 	.word	0x00000000
        /*05f8*/ 	.short	0x010a
        /*05fa*/ 	.byte	0x05
	.zero		1


	//   ....[80]....
        /*05fc*/ 	.word	0x000035d0
        /*0600*/ 	.word	0x000000ff
        /*0604*/ 	.word	0x00000000
        /*0608*/ 	.short	0x010a
        /*060a*/ 	.byte	0x05
	.zero		1


	//   ....[81]....
        /*060c*/ 	.word	0x00003660
        /*0610*/ 	.word	0x000000ff
        /*0614*/ 	.word	0x00000000
        /*0618*/ 	.short	0x010a
        /*061a*/ 	.byte	0x05
	.zero		1


	//   ....[82]....
        /*061c*/ 	.word	0x000036f0
        /*0620*/ 	.word	0x000000ff
        /*0624*/ 	.word	0x00000000
        /*0628*/ 	.short	0x010a
        /*062a*/ 	.byte	0x05
	.zero		1


	//   ....[83]....
        /*062c*/ 	.word	0x00003780
        /*0630*/ 	.word	0x000000ff
        /*0634*/ 	.word	0x00000000
        /*0638*/ 	.short	0x010a
        /*063a*/ 	.byte	0x05
	.zero		1


	//   ....[84]....
        /*063c*/ 	.word	0x00003810
        /*0640*/ 	.word	0x000000ff
        /*0644*/ 	.word	0x00000000
        /*0648*/ 	.short	0x010a
        /*064a*/ 	.byte	0x05
	.zero		1


	//   ....[85]....
        /*064c*/ 	.word	0x000038b0
        /*0650*/ 	.word	0x00000000
        /*0654*/ 	.word	0x00000000
        /*0658*/ 	.short	0x010a
        /*065a*/ 	.byte	0xff
	.zero		1


	//   ....[86]....
        /*065c*/ 	.word	0x000039d0
        /*0660*/ 	.word	0x00000000
        /*0664*/ 	.word	0x000001a0
        /*0668*/ 	.short	0x010a
        /*066a*/ 	.byte	0xff
	.zero		1


	//   ....[87]....
        /*066c*/ 	.word	0x00003a40
        /*0670*/ 	.word	0x00000004
        /*0674*/ 	.word	0x00000000
        /*0678*/ 	.short	0x0101
        /*067a*/ 	.byte	0xff
	.zero		1


	//   ....[88]....
        /*067c*/ 	.word	0x00003a60
        /*0680*/ 	.word	0x000000ff
        /*0684*/ 	.word	0x00000170
        /*0688*/ 	.short	0x010a
        /*068a*/ 	.byte	0x04
	.zero		1


	//   ....[89]....
        /*068c*/ 	.word	0x00003b80
        /*0690*/ 	.word	0x00000000
        /*0694*/ 	.word	0x00000160
        /*0698*/ 	.short	0x010a
        /*069a*/ 	.byte	0xff
	.zero		1


	//   ....[90]....
        /*069c*/ 	.word	0x00003c80
        /*06a0*/ 	.word	0x00000000
        /*06a4*/ 	.word	0x00000000
        /*06a8*/ 	.short	0x0101
        /*06aa*/ 	.byte	0xff
	.zero		1


	//   ....[91]....
        /*06ac*/ 	.word	0x00003d10
        /*06b0*/ 	.word	0x000000ff
        /*06b4*/ 	.word	0x00000170
        /*06b8*/ 	.short	0x0106
        /*06ba*/ 	.byte	0x04
	.zero		1


	//   ....[92]....
        /*06bc*/ 	.word	0x00003d30
        /*06c0*/ 	.word	0x000000ff
        /*06c4*/ 	.word	0x00000170
        /*06c8*/ 	.short	0x010a
        /*06ca*/ 	.byte	0x04
	.zero		1


	//   ....[93]....
        /*06cc*/ 	.word	0x00003dc0
        /*06d0*/ 	.word	0x000000ff
        /*06d4*/ 	.word	0x00000170
        /*06d8*/ 	.short	0x0106
        /*06da*/ 	.byte	0x07
	.zero		1


	//   ....[94]....
        /*06dc*/ 	.word	0x00003e00
        /*06e0*/ 	.word	0x00000000
        /*06e4*/ 	.word	0x00000170
        /*06e8*/ 	.short	0x010a
        /*06ea*/ 	.byte	0xff
	.zero		1


	//   ....[95]....
        /*06ec*/ 	.word	0x00004040
        /*06f0*/ 	.word	0x000000ff
        /*06f4*/ 	.word	0x00000008
        /*06f8*/ 	.short	0x010a
        /*06fa*/ 	.byte	0x05
	.zero		1


	//   ....[96]....
        /*06fc*/ 	.word	0x00004060
        /*0700*/ 	.word	0x000000ff
        /*0704*/ 	.word	0x00000008
        /*0708*/ 	.short	0x010a
        /*070a*/ 	.byte	0x05
	.zero		1


	//   ....[97]....
        /*070c*/ 	.word	0x000041f0
        /*0710*/ 	.word	0x000000ff
        /*0714*/ 	.word	0x00000008
        /*0718*/ 	.short	0x010a
        /*071a*/ 	.byte	0x05
	.zero		1


	//   ....[98]....
        /*071c*/ 	.word	0x00004210
        /*0720*/ 	.word	0x000000ff
        /*0724*/ 	.word	0x00000008
        /*0728*/ 	.short	0x010a
        /*072a*/ 	.byte	0x05
	.zero		1


	//   ....[99]....
        /*072c*/ 	.word	0x000042d0
        /*0730*/ 	.word	0x000000ff
        /*0734*/ 	.word	0x00000000
        /*0738*/ 	.short	0x0101
        /*073a*/ 	.byte	0x04
	.zero		1


	//   ....[100]....
        /*073c*/ 	.word	0x000046e0
        /*0740*/ 	.word	0x00000002
        /*0744*/ 	.word	0x00000160
        /*0748*/ 	.short	0x010a
        /*074a*/ 	.byte	0xff
	.zero		1


	//   ....[101]....
        /*074c*/ 	.word	0x00004800
        /*0750*/ 	.word	0x00000000
        /*0754*/ 	.word	0x00000000
        /*0758*/ 	.short	0x0101
        /*075a*/ 	.byte	0xff
	.zero		1


	//   ....[102]....
        /*075c*/ 	.word	0x00004d50
        /*0760*/ 	.word	0x000000ff
        /*0764*/ 	.word	0x00000000
        /*0768*/ 	.short	0x010a
        /*076a*/ 	.byte	0x04
	.zero		1


	//   ....[103]....
        /*076c*/ 	.word	0x00004da0
        /*0770*/ 	.word	0x000000ff
        /*0774*/ 	.word	0x00000190
        /*0778*/ 	.short	0x010a
        /*077a*/ 	.byte	0x29
	.zero		1


	//   ....[104]....
        /*077c*/ 	.word	0x00004f00
        /*0780*/ 	.word	0x000000ff
        /*0784*/ 	.word	0x00000000
        /*0788*/ 	.short	0x010a
        /*078a*/ 	.byte	0x07
	.zero		1


	//   ....[105]....
        /*078c*/ 	.word	0x00005030
        /*0790*/ 	.word	0x000000ff
        /*0794*/ 	.word	0x00000000
        /*0798*/ 	.short	0x010a
        /*079a*/ 	.byte	0x05
	.zero		1


	//   ....[106]....
        /*079c*/ 	.word	0x00005320
        /*07a0*/ 	.word	0x000000ff
        /*07a4*/ 	.word	0x00000000
        /*07a8*/ 	.short	0x010a
        /*07aa*/ 	.byte	0x04
	.zero		1


	//   ....[107]....
        /*07ac*/ 	.word	0x000053c0
        /*07b0*/ 	.word	0x00000000
        /*07b4*/ 	.word	0x00000000
        /*07b8*/ 	.short	0x010a
        /*07ba*/ 	.byte	0xff
	.zero		1


	//   ....[108]....
        /*07bc*/ 	.word	0x00005400
        /*07c0*/ 	.word	0x00000000
        /*07c4*/ 	.word	0x00000000
        /*07c8*/ 	.short	0x010a
        /*07ca*/ 	.byte	0xff
	.zero		1


	//   ....[109]....
        /*07cc*/ 	.word	0x00005470
        /*07d0*/ 	.word	0x000000ff
        /*07d4*/ 	.word	0x00000000
        /*07d8*/ 	.short	0x0101
        /*07da*/ 	.byte	0x04
	.zero		1


	//   ....[110]....
        /*07dc*/ 	.word	0x000054b0
        /*07e0*/ 	.word	0x000000ff
        /*07e4*/ 	.word	0x000001c0
        /*07e8*/ 	.short	0x010a
        /*07ea*/ 	.byte	0x16
	.zero		1


	//   ....[111]....
        /*07ec*/ 	.word	0x00005500
        /*07f0*/ 	.word	0x000000ff
        /*07f4*/ 	.word	0x00000000
        /*07f8*/ 	.short	0x0101
        /*07fa*/ 	.byte	0x04
	.zero		1


	//   ....[112]....
        /*07fc*/ 	.word	0x000059a0
        /*0800*/ 	.word	0x00000008
        /*0804*/ 	.word	0x00000160
        /*0808*/ 	.short	0x010a
        /*080a*/ 	.byte	0xff
	.zero		1


	//   ....[113]....
        /*080c*/ 	.word	0x00005b10
        /*0810*/ 	.word	0x00000000
        /*0814*/ 	.word	0x00000000
        /*0818*/ 	.short	0x0101
        /*081a*/ 	.byte	0xff
	.zero		1


	//   ....[114]....
        /*081c*/ 	.word	0x00005fe0
        /*0820*/ 	.word	0x000000ff
        /*0824*/ 	.word	0x00000158
        /*0828*/ 	.short	0x010a
        /*082a*/ 	.byte	0x18
	.zero		1


	//   ....[115]....
        /*082c*/ 	.word	0x000061b0
        /*0830*/ 	.word	0x000000ff
        /*0834*/ 	.word	0x00000138
        /*0838*/ 	.short	0x010a
        /*083a*/ 	.byte	0x04
	.zero		1


	//   ....[116]....
        /*083c*/ 	.word	0x00006390
        /*0840*/ 	.word	0x000000ff
        /*0844*/ 	.word	0x00000120
        /*0848*/ 	.short	0x010b
        /*084a*/ 	.byte	0x04
	.zero		1


	//   ....[117]....
        /*084c*/ 	.word	0x000063a0
        /*0850*/ 	.word	0x000000ff
        /*0854*/ 	.word	0x00000000
        /*0858*/ 	.short	0x0101
        /*085a*/ 	.byte	0x07
	.zero		1


	//   ....[118]....
        /*085c*/ 	.word	0x000063b0
        /*0860*/ 	.word	0x000000ff
        /*0864*/ 	.word	0x00000138
        /*0868*/ 	.short	0x010a
        /*086a*/ 	.byte	0x05
	.zero		1


	//   ....[119]....
        /*086c*/ 	.word	0x00006600
        /*0870*/ 	.word	0x000000ff
        /*0874*/ 	.word	0x00000120
        /*0878*/ 	.short	0x010b
        /*087a*/ 	.byte	0x05
	.zero		1


	//   ....[120]....
        /*087c*/ 	.word	0x00006610
        /*0880*/ 	.word	0x000000ff
        /*0884*/ 	.word	0x00000000
        /*0888*/ 	.short	0x0101
        /*088a*/ 	.byte	0x04
	.zero		1


	//   ....[121]....
        /*088c*/ 	.word	0x00006660
        /*0890*/ 	.word	0x000000ff
        /*0894*/ 	.word	0x00000000
        /*0898*/ 	.short	0x010a
        /*089a*/ 	.byte	0x04
	.zero		1


	//   ....[122]....
        /*089c*/ 	.word	0x000066f0
        /*08a0*/ 	.word	0x000000ff
        /*08a4*/ 	.word	0x00000000
        /*08a8*/ 	.short	0x010a
        /*08aa*/ 	.byte	0x05
	.zero		1


	//   ....[123]....
        /*08ac*/ 	.word	0x00006790
        /*08b0*/ 	.word	0x00000000
        /*08b4*/ 	.word	0x00000000
        /*08b8*/ 	.short	0x010a
        /*08ba*/ 	.byte	0xff
	.zero		1


	//   ....[124]....
        /*08bc*/ 	.word	0x00006ad0
        /*08c0*/ 	.word	0x00000000
        /*08c4*/ 	.word	0x00000160
        /*08c8*/ 	.short	0x010a
        /*08ca*/ 	.byte	0xff
	.zero		1


	//   ....[125]....
        /*08cc*/ 	.word	0x00006ba0
        /*08d0*/ 	.word	0x00000000
        /*08d4*/ 	.word	0x00000000
        /*08d8*/ 	.short	0x0101
        /*08da*/ 	.byte	0xff
	.zero		1


	//   ....[126]....
        /*08dc*/ 	.word	0x00007840
        /*08e0*/ 	.word	0x00000000
        /*08e4*/ 	.word	0x00000120
        /*08e8*/ 	.short	0x010a
        /*08ea*/ 	.byte	0xff
	.zero		1


	//   ....[127]....
        /*08ec*/ 	.word	0x000078b0
        /*08f0*/ 	.word	0x00000059
        /*08f4*/ 	.word	0x00000180
        /*08f8*/ 	.short	0x010a
        /*08fa*/ 	.byte	0xff
	.zero		1


	//   ....[128]....
        /*08fc*/ 	.word	0x000079a0
        /*0900*/ 	.word	0x00000000
        /*0904*/ 	.word	0x00000120
        /*0908*/ 	.short	0x010a
        /*090a*/ 	.byte	0xff
	.zero		1


	//   ....[129]....
        /*090c*/ 	.word	0x00007ad0
        /*0910*/ 	.word	0x00000059
        /*0914*/ 	.word	0x00000180
        /*0918*/ 	.short	0x010a
        /*091a*/ 	.byte	0xff
	.zero		1


	//   ....[130]....
        /*091c*/ 	.word	0x00008600
        /*0920*/ 	.word	0x00000000
        /*0924*/ 	.word	0x00000000
        /*0928*/ 	.short	0x0101
        /*092a*/ 	.byte	0xff
	.zero		1


	//   ....[131]....
        /*092c*/ 	.word	0x00008610
        /*0930*/ 	.word	0x00000002
        /*0934*/ 	.word	0x00000120
        /*0938*/ 	.short	0x010a
        /*093a*/ 	.byte	0xff
	.zero		1


	//   ....[132]....
        /*093c*/ 	.word	0x000086e0
        /*0940*/ 	.word	0x00000002
        /*0944*/ 	.word	0x00000120
        /*0948*/ 	.short	0x010a
        /*094a*/ 	.byte	0xff
	.zero		1


	//   ....[133]....
        /*094c*/ 	.word	0x00008b60
        /*0950*/ 	.word	0x00000059
        /*0954*/ 	.word	0x00000000
        /*0958*/ 	.short	0x0101
        /*095a*/ 	.byte	0xff
	.zero		1


	//   ....[134]....
        /*095c*/ 	.word	0x00009380
        /*0960*/ 	.word	0x00000002
        /*0964*/ 	.word	0x00000000
        /*0968*/ 	.short	0x0101
        /*096a*/ 	.byte	0xff
	.zero		1


	//   ....[135]....
        /*096c*/ 	.word	0x00009630
        /*0970*/ 	.word	0x000000ff
        /*0974*/ 	.word	0x00000000
        /*0978*/ 	.short	0x0101
        /*097a*/ 	.byte	0x04
	.zero		1


	//   ....[136]....
        /*097c*/ 	.word	0x00009650
        /*0980*/ 	.word	0x00000003
        /*0984*/ 	.word	0x000001b0
        /*0988*/ 	.short	0x010a
        /*098a*/ 	.byte	0xff
	.zero		1


	//   ....[137]....
        /*098c*/ 	.word	0x000096b0
        /*0990*/ 	.word	0x00000000
        /*0994*/ 	.word	0x00000090
        /*0998*/ 	.short	0x010a
        /*099a*/ 	.byte	0xff
	.zero		1


	//   ....[138]....
        /*099c*/ 	.word	0x00009710
        /*09a0*/ 	.word	0x00000000
        /*09a4*/ 	.word	0x00000090
        /*09a8*/ 	.short	0x010a
        /*09aa*/ 	.byte	0xff
	.zero		1


	//   ....[139]....
        /*09ac*/ 	.word	0x00009760
        /*09b0*/ 	.word	0x00000003
        /*09b4*/ 	.word	0x00000160
        /*09b8*/ 	.short	0x010a
        /*09ba*/ 	.byte	0xff
	.zero		1


	//   ....[140]....
        /*09bc*/ 	.word	0x000097c0
        /*09c0*/ 	.word	0x00000000
        /*09c4*/ 	.word	0x00000000
        /*09c8*/ 	.short	0x010a
        /*09ca*/ 	.byte	0xff
	.zero		1


	//   ....[141]....
        /*09cc*/ 	.word	0x00009820
        /*09d0*/ 	.word	0x00000000
        /*09d4*/ 	.word	0x00000000
        /*09d8*/ 	.short	0x010a
        /*09da*/ 	.byte	0xff
	.zero		1


	//   ....[142]....
        /*09dc*/ 	.word	0x00009880
        /*09e0*/ 	.word	0x00000000
        /*09e4*/ 	.word	0x00000000
        /*09e8*/ 	.short	0x010a
        /*09ea*/ 	.byte	0xff
	.zero		1


	//   ....[143]....
        /*09ec*/ 	.word	0x000098e0
        /*09f0*/ 	.word	0x00000000
        /*09f4*/ 	.word	0x00000000
        /*09f8*/ 	.short	0x010a
        /*09fa*/ 	.byte	0xff
	.zero		1


	//   ....[144]....
        /*09fc*/ 	.word	0x00009940
        /*0a00*/ 	.word	0x00000000
        /*0a04*/ 	.word	0x00000000
        /*0a08*/ 	.short	0x010a
        /*0a0a*/ 	.byte	0xff
	.zero		1


	//   ....[145]....
        /*0a0c*/ 	.word	0x000099a0
        /*0a10*/ 	.word	0x00000000
        /*0a14*/ 	.word	0x00000000
        /*0a18*/ 	.short	0x010a
        /*0a1a*/ 	.byte	0xff
	.zero		1


	//   ....[146]....
        /*0a1c*/ 	.word	0x00009a00
        /*0a20*/ 	.word	0x00000000
        /*0a24*/ 	.word	0x00000000
        /*0a28*/ 	.short	0x010a
        /*0a2a*/ 	.byte	0xff
	.zero		1


	//   ....[147]....
        /*0a2c*/ 	.word	0x00009a60
        /*0a30*/ 	.word	0x00000000
        /*0a34*/ 	.word	0x00000000
        /*0a38*/ 	.short	0x010a
        /*0a3a*/ 	.byte	0xff
	.zero		1


	//   ....[148]....
        /*0a3c*/ 	.word	0x00009ac0
        /*0a40*/ 	.word	0x00000000
        /*0a44*/ 	.word	0x00000000
        /*0a48*/ 	.short	0x010a
        /*0a4a*/ 	.byte	0xff
	.zero		1


	//   ....[149]....
        /*0a4c*/ 	.word	0x00009b20
        /*0a50*/ 	.word	0x00000000
        /*0a54*/ 	.word	0x00000000
        /*0a58*/ 	.short	0x010a
        /*0a5a*/ 	.byte	0xff
	.zero		1


	//   ....[150]....
        /*0a5c*/ 	.word	0x00009b80
        /*0a60*/ 	.word	0x00000000
        /*0a64*/ 	.word	0x00000000
        /*0a68*/ 	.short	0x010a
        /*0a6a*/ 	.byte	0xff
	.zero		1


	//   ....[151]....
        /*0a6c*/ 	.word	0x00009be0
        /*0a70*/ 	.word	0x00000000
        /*0a74*/ 	.word	0x00000000
        /*0a78*/ 	.short	0x010a
        /*0a7a*/ 	.byte	0xff
	.zero		1


	//   ....[152]....
        /*0a7c*/ 	.word	0x00009c40
        /*0a80*/ 	.word	0x00000000
        /*0a84*/ 	.word	0x00000000
        /*0a88*/ 	.short	0x010a
        /*0a8a*/ 	.byte	0xff
	.zero		1


	//   ....[153]....
        /*0a8c*/ 	.word	0x00009ca0
        /*0a90*/ 	.word	0x00000000
        /*0a94*/ 	.word	0x00000000
        /*0a98*/ 	.short	0x010a
        /*0a9a*/ 	.byte	0xff
	.zero		1


	//   ....[154]....
        /*0a9c*/ 	.word	0x00009d00
        /*0aa0*/ 	.word	0x00000000
        /*0aa4*/ 	.word	0x00000000
        /*0aa8*/ 	.short	0x010a
        /*0aaa*/ 	.byte	0xff
	.zero		1


	//   ....[155]....
        /*0aac*/ 	.word	0x00009d60
        /*0ab0*/ 	.word	0x00000000
        /*0ab4*/ 	.word	0x00000000
        /*0ab8*/ 	.short	0x010a
        /*0aba*/ 	.byte	0xff
	.zero		1


	//   ....[156]....
        /*0abc*/ 	.word	0x00009dc0
        /*0ac0*/ 	.word	0x00000000
        /*0ac4*/ 	.word	0x00000000
        /*0ac8*/ 	.short	0x010a
        /*0aca*/ 	.byte	0xff
	.zero		1


	//   ....[157]....
        /*0acc*/ 	.word	0x00009e10
        /*0ad0*/ 	.word	0x00000000
        /*0ad4*/ 	.word	0x000001a0
        /*0ad8*/ 	.short	0x010a
        /*0ada*/ 	.byte	0xff
	.zero		1


	//   ....[158]....
        /*0adc*/ 	.word	0x00009e70
        /*0ae0*/ 	.word	0x00000000
        /*0ae4*/ 	.word	0x00000170
        /*0ae8*/ 	.short	0x010a
        /*0aea*/ 	.byte	0xff
	.zero		1


	//   ....[159]....
        /*0aec*/ 	.word	0x00009ec0
        /*0af0*/ 	.word	0x00000000
        /*0af4*/ 	.word	0x00000160
        /*0af8*/ 	.short	0x010a
        /*0afa*/ 	.byte	0xff
	.zero		1


	//   ....[160]....
        /*0afc*/ 	.word	0x00009f20
        /*0b00*/ 	.word	0x00000000
        /*0b04*/ 	.word	0x00000170
        /*0b08*/ 	.short	0x010a
        /*0b0a*/ 	.byte	0xff
	.zero		1


	//   ....[161]....
        /*0b0c*/ 	.word	0x00009f80
        /*0b10*/ 	.word	0x00000005
        /*0b14*/ 	.word	0x00000008
        /*0b18*/ 	.short	0x010a
        /*0b1a*/ 	.byte	0xff
	.zero		1


	//   ....[162]....
        /*0b1c*/ 	.word	0x0000a070
        /*0b20*/ 	.word	0x00000003
        /*0b24*/ 	.word	0x00000008
        /*0b28*/ 	.short	0x010a
        /*0b2a*/ 	.byte	0xff
	.zero		1


	//   ....[163]....
        /*0b2c*/ 	.word	0x0000a0c0
        /*0b30*/ 	.word	0x00000002
        /*0b34*/ 	.word	0x00000160
        /*0b38*/ 	.short	0x010a
        /*0b3a*/ 	.byte	0xff
	.zero		1


	//   ....[164]....
        /*0b3c*/ 	.word	0x0000a120
        /*0b40*/ 	.word	0x00000000
        /*0b44*/ 	.word	0x00000190
        /*0b48*/ 	.short	0x010a
        /*0b4a*/ 	.byte	0xff
	.zero		1


	//   ....[165]....
        /*0b4c*/ 	.word	0x0000a180
        /*0b50*/ 	.word	0x00000000
        /*0b54*/ 	.word	0x00000000
        /*0b58*/ 	.short	0x010a
        /*0b5a*/ 	.byte	0xff
	.zero		1


	//   ....[166]....
        /*0b5c*/ 	.word	0x0000a1e0
        /*0b60*/ 	.word	0x00000000
        /*0b64*/ 	.word	0x00000000
        /*0b68*/ 	.short	0x010a
        /*0b6a*/ 	.byte	0xff
	.zero		1


	//   ....[167]....
        /*0b6c*/ 	.word	0x0000a240
        /*0b70*/ 	.word	0x00000000
        /*0b74*/ 	.word	0x000001c0
        /*0b78*/ 	.short	0x010a
        /*0b7a*/ 	.byte	0xff
	.zero		1


	//   ....[168]....
        /*0b7c*/ 	.word	0x0000a290
        /*0b80*/ 	.word	0x00000008
        /*0b84*/ 	.word	0x00000160
        /*0b88*/ 	.short	0x010a
        /*0b8a*/ 	.byte	0xff
	.zero		1


	//   ....[169]....
        /*0b8c*/ 	.word	0x0000a2f0
        /*0b90*/ 	.word	0x00000000
        /*0b94*/ 	.word	0x00000158
        /*0b98*/ 	.short	0x010a
        /*0b9a*/ 	.byte	0xff
	.zero		1


	//   ....[170]....
        /*0b9c*/ 	.word	0x0000a350
        /*0ba0*/ 	.word	0x00000000
        /*0ba4*/ 	.word	0x00000138
        /*0ba8*/ 	.short	0x010a
        /*0baa*/ 	.byte	0xff
	.zero		1


	//   ....[171]....
        /*0bac*/ 	.word	0x0000a3b0
        /*0bb0*/ 	.word	0x00000005
        /*0bb4*/ 	.word	0x00000138
        /*0bb8*/ 	.short	0x010a
        /*0bba*/ 	.byte	0xff
	.zero		1


	//   ....[172]....
        /*0bbc*/ 	.word	0x0000a410
        /*0bc0*/ 	.word	0x00000000
        /*0bc4*/ 	.word	0x00000000
        /*0bc8*/ 	.short	0x010a
        /*0bca*/ 	.byte	0xff
	.zero		1


	//   ....[173]....
        /*0bcc*/ 	.word	0x0000a470
        /*0bd0*/ 	.word	0x00000000
        /*0bd4*/ 	.word	0x00000000
        /*0bd8*/ 	.short	0x010a
        /*0bda*/ 	.byte	0xff
	.zero		1


	//   ....[174]....
        /*0bdc*/ 	.word	0x0000a4c0
        /*0be0*/ 	.word	0x00000000
        /*0be4*/ 	.word	0x00000160
        /*0be8*/ 	.short	0x010a
        /*0bea*/ 	.byte	0xff
	.zero		1


	//   ....[175]....
        /*0bec*/ 	.word	0x0000a510
        /*0bf0*/ 	.word	0x00000000
        /*0bf4*/ 	.word	0x00000120
        /*0bf8*/ 	.short	0x010a
        /*0bfa*/ 	.byte	0xff
	.zero		1


	//   ....[176]....
        /*0bfc*/ 	.word	0x0000a560
        /*0c00*/ 	.word	0x00000059
        /*0c04*/ 	.word	0x00000180
        /*0c08*/ 	.short	0x010a
        /*0c0a*/ 	.byte	0xff
	.zero		1


	//   ....[177]....
        /*0c0c*/ 	.word	0x0000a5b0
        /*0c10*/ 	.word	0x00000002
        /*0c14*/ 	.word	0x00000120
        /*0c18*/ 	.short	0x010a
        /*0c1a*/ 	.byte	0xff
	.zero		1


	//----- nvinfo : EIATTR_NUM_MBARRIERS
	.align		4
.L_47:
        /*0c1c*/ 	.byte	0x03, 0x38
        /*0c1e*/ 	.short	0x0039


	//----- nvinfo : EIATTR_EXIT_INSTR_OFFSETS
	.align		4
        /*0c20*/ 	.byte	0x04, 0x1c
        /*0c22*/ 	.short	(.L_49 - .L_48)


	//   ....[0]....
.L_48:
        /*0c24*/ 	.word	0x000038e0


	//   ....[1]....
        /*0c28*/ 	.word	0x00003dd0


	//   ....[2]....
        /*0c2c*/ 	.word	0x00003e30


	//   ....[3]....
        /*0c30*/ 	.word	0x00005730


	//   ....[4]....
        /*0c34*/ 	.word	0x000067c0


	//   ....[5]....
        /*0c38*/ 	.word	0x00006800


	//   ....[6]....
        /*0c3c*/ 	.word	0x00009520


	//   ....[7]....
        /*0c40*/ 	.word	0x000095a0


	//   ....[8]....
        /*0c44*/ 	.word	0x000095d0


	//   ....[9]....
        /*0c48*/ 	.word	0x00009640


	//----- nvinfo : EIATTR_MAX_THREADS
	.align		4
.L_49:
        /*0c4c*/ 	.byte	0x04, 0x05
        /*0c4e*/ 	.short	(.L_51 - .L_50)
.L_50:
        /*0c50*/ 	.word	0x00000100
        /*0c54*/ 	.word	0x00000001
        /*0c58*/ 	.word	0x00000001


	//----- nvinfo : EIATTR_CRS_STACK_SIZE
	.align		4
.L_51:
        /*0c5c*/ 	.byte	0x04, 0x1e
        /*0c5e*/ 	.short	(.L_53 - .L_52)
.L_52:
        /*0c60*/ 	.word	0x00000000


	//----- nvinfo : EIATTR_CBANK_PARAM_SIZE
	.align		4
.L_53:
        /*0c64*/ 	.byte	0x03, 0x19
        /*0c66*/ 	.short	0x0c00


	//----- nvinfo : EIATTR_PARAM_CBANK
	.align		4
        /*0c68*/ 	.byte	0x04, 0x0a
        /*0c6a*/ 	.short	(.L_55 - .L_54)
	.align		4
.L_54:
        /*0c6c*/ 	.word	index@(.nv.constant0._ZN7cutlass13device_kernelINS_4gemm6kernel13GemmUniversalIN4cute5tupleIJiiiiEEENS1_10collective13CollectiveMmaINS1_46MainloopSm100TmaUmmaWarpSpecializedBlockScaledILi18ELi2ELi2ENS5_IJNS4_1CILi8EEENSA_ILi1EEESC_EEEEENS5_IJNSA_ILi256EEENSA_ILi64EEENSA_ILi128EEEEEENS5_IJNS_12float_e2m1_tENS_13float_ue8m0_tEEEENS5_IJNS5_IJlSC_lEEENS4_6LayoutINS5_IJNS5_IJNS5_IJNSA_ILi32EEENSA_ILi4EEEEEEiEEESR_NS5_IJSC_iEEEEEENS5_IJNS5_IJNS5_IJNSA_ILi16EEESP_EEEiEEENS5_IJNS5_IJNSA_ILi0EEESC_EEENSA_ILi512EEEEEENS5_IJSX_iEEEEEEEEEEESL_S14_NS4_8TiledMMAINS4_8MMA_AtomIJNS4_23SM100_MMA_MXF4_2x1SM_SSISJ_SJ_fSK_Li256ELi64ELi32ELNS4_4UMMA5MajorE0ELS19_0ELNS18_7ScaleInE0ELS1A_0EEEEEENSN_INS5_IJSC_SC_SC_EEENS5_IJSX_SX_SX_EEEEENS5_IJNS4_10UnderscoreES1G_S1G_EEEEENS5_IJNS4_18SM100_TMA_2SM_LOADES1J_EEENS5_IJNS4_14ComposedLayoutINS4_7SwizzleILi2ELi4ELi3EEENS4_18smem_ptr_flag_bitsILi4EEENSN_INS5_IJSB_SH_EEENS5_IJSH_SC_EEEEEEENSN_INS5_IJNS5_IJNS5_IJSQ_SC_EEENS5_IJSO_NSA_ILi2EEEEEEEEESC_NS5_IJS1V_SC_EEEEEENS5_IJNS5_IJNS5_IJSV_SZ_EEESY_EEESX_NS5_IJS1V_SZ_EEEEEEEEEEEvNS4_8identityENS5_IJNS4_28SM100_TMA_2SM_LOAD_MULTICASTES27_EEES25_vS26_EENS_8epilogue10collective18CollectiveEpilogueINS2A_23Sm100TmaWarpSpecializedILi3ELi2ELi32ELb1ELb0EEEJNS5_IJSH_SG_SH_EEENS5_IJNSN_ISH_SC_EENSN_ISO_SC_EEEEENS_10bfloat16_tESM_S2J_SM_NS2A_6fusion15FusionCallbacksIS2E_NS2K_17LinearCombinationIS2J_fS2J_fLNS_15FloatRoundStyleE2EEES2F_S2I_JEEENS4_5SM1004TMEM4LOAD26SM100_TMEM_LOAD_32dp32b32xENS4_13SM90_TMA_LOADENS1L_IS1N_NS1O_ILi16EEENSN_INS5_IJSB_SO_EEENS5_IJSO_SC_EEEEEEENS4_39AutoVectorizingCopyWithAssumedAlignmentILi128EEENS4_14SM90_TMA_STOREES2Z_S31_S31_EEEvvEEEEvNT_6ParamsE)
        /*0c70*/ 	.short	0x0380
        /*0c72*/ 	.short	0x0c00


	//----- nvinfo : EIATTR_SW_WAR
	.align		4
.L_55:
        /*0c74*/ 	.byte	0x04, 0x36
        /*0c76*/ 	.short	(.L_57 - .L_56)
.L_56:
        /*0c78*/ 	.word	0x00000008
.L_57:


//--------------------- .nv.callgraph             --------------------------
	.section	.nv.callgraph,"",@"SHT_CUDA_CALLGRAPH"
	.align	4
	.sectionentsize	8
	.align		4
        /*0000*/ 	.word	0x00000000
	.align		4
        /*0004*/ 	.word	0xffffffff
	.align		4
        /*0008*/ 	.word	index@(_ZN7cutlass13device_kernelINS_4gemm6kernel13GemmUniversalIN4cute5tupleIJiiiiEEENS1_10collective13CollectiveMmaINS1_46MainloopSm100TmaUmmaWarpSpecializedBlockScaledILi18ELi2ELi2ENS5_IJNS4_1CILi8EEENSA_ILi1EEESC_EEEEENS5_IJNSA_ILi256EEENSA_ILi64EEENSA_ILi128EEEEEENS5_IJNS_12float_e2m1_tENS_13float_ue8m0_tEEEENS5_IJNS5_IJlSC_lEEENS4_6LayoutINS5_IJNS5_IJNS5_IJNSA_ILi32EEENSA_ILi4EEEEEEiEEESR_NS5_IJSC_iEEEEEENS5_IJNS5_IJNS5_IJNSA_ILi16EEESP_EEEiEEENS5_IJNS5_IJNSA_ILi0EEESC_EEENSA_ILi512EEEEEENS5_IJSX_iEEEEEEEEEEESL_S14_NS4_8TiledMMAINS4_8MMA_AtomIJNS4_23SM100_MMA_MXF4_2x1SM_SSISJ_SJ_fSK_Li256ELi64ELi32ELNS4_4UMMA5MajorE0ELS19_0ELNS18_7ScaleInE0ELS1A_0EEEEEENSN_INS5_IJSC_SC_SC_EEENS5_IJSX_SX_SX_EEEEENS5_IJNS4_10UnderscoreES1G_S1G_EEEEENS5_IJNS4_18SM100_TMA_2SM_LOADES1J_EEENS5_IJNS4_14ComposedLayoutINS4_7SwizzleILi2ELi4ELi3EEENS4_18smem_ptr_flag_bitsILi4EEENSN_INS5_IJSB_SH_EEENS5_IJSH_SC_EEEEEEENSN_INS5_IJNS5_IJNS5_IJSQ_SC_EEENS5_IJSO_NSA_ILi2EEEEEEEEESC_NS5_IJS1V_SC_EEEEEENS5_IJNS5_IJNS5_IJSV_SZ_EEESY_EEESX_NS5_IJS1V_SZ_EEEEEEEEEEEvNS4_8identityENS5_IJNS4_28SM100_TMA_2SM_LOAD_MULTICASTES27_EEES25_vS26_EENS_8epilogue10collective18CollectiveEpilogueINS2A_23Sm100TmaWarpSpecializedILi3ELi2ELi32ELb1ELb0EEEJNS5_IJSH_SG_SH_EEENS5_IJNSN_ISH_SC_EENSN_ISO_SC_EEEEENS_10bfloat16_tESM_S2J_SM_NS2A_6fusion15FusionCallbacksIS2E_NS2K_17LinearCombinationIS2J_fS2J_fLNS_15FloatRoundStyleE2EEES2F_S2I_JEEENS4_5SM1004TMEM4LOAD26SM100_TMEM_LOAD_32dp32b32xENS4_13SM90_TMA_LOADENS1L_IS1N_NS1O_ILi16EEENSN_INS5_IJSB_SO_EEENS5_IJSO_SC_EEEEEEENS4_39AutoVectorizingCopyWithAssumedAlignmentILi128EEENS4_14SM90_TMA_STOREES2Z_S31_S31_EEEvvEEEEvNT_6ParamsE)
	.align		4
        /*000c*/ 	.word	index@(__assertfail)
	.align		4
        /*0010*/ 	.word	0x00000000
	.align		4
        /*0014*/ 	.word	0xfffffffe
	.align		4
        /*0018*/ 	.word	0x00000000
	.align		4
        /*001c*/ 	.word	0xfffffffd
	.align		4
        /*0020*/ 	.word	0x00000000
	.align		4
        /*0024*/ 	.word	0xfffffffc


//--------------------- .nv.constant4             --------------------------
	.section	.nv.constant4,"a",@progbits
	.align	8
	.align		8
.nv.constant4:
        /*0000*/ 	.dword	__assertfail
	.align		8
        /*0008*/ 	.dword	__unnamed_1
	.align		8
        /*0010*/ 	.dword	__unnamed_2
	.align		8
        /*0018*/ 	.dword	_ZN40_INTERNAL_8992b2a8_4_k_cu_ed6e6f69_311494cuda3std3__45__cpo5beginE
	.align		8
        /*0020*/ 	.dword	_ZN40_INTERNAL_8992b2a8_4_k_cu_ed6e6f69_311494cuda3std3__45__cpo3endE
	.align		8
        /*0028*/ 	.dword	_ZN40_INTERNAL_8992b2a8_4_k_cu_ed6e6f69_311494cuda3std3__45__cpo6cbeginE
	.align		8
        /*0030*/ 	.dword	_ZN40_INTERNAL_8992b2a8_4_k_cu_ed6e6f69_311494cuda3std3__45__cpo4cendE
	.align		8
        /*0038*/ 	.dword	_ZN40_INTERNAL_8992b2a8_4_k_cu_ed6e6f69_311494cuda3std3__442_GLOBAL__N__8992b2a8_4_k_cu_ed6e6f69_311496ignoreE
	.align		8
        /*0040*/ 	.dword	_ZN40_INTERNAL_8992b2a8_4_k_cu_ed6e6f69_311494cuda3std3__419piecewise_constructE
	.align		8
        /*0048*/ 	.dword	_ZN40_INTERNAL_8992b2a8_4_k_cu_ed6e6f69_311494cuda3std3__48in_placeE
	.align		8
        /*0050*/ 	.dword	_ZN40_INTERNAL_8992b2a8_4_k_cu_ed6e6f69_311494cuda3std6ranges3__45__cpo4swapE
	.align		8
        /*0058*/ 	.dword	_ZN40_INTERNAL_8992b2a8_4_k_cu_ed6e6f69_311494cuda3std6ranges3__45__cpo9iter_moveE
	.align		8
        /*0060*/ 	.dword	_ZN40_INTERNAL_8992b2a8_4_k_cu_ed6e6f69_311494cute7productE
	.align		8
        /*0068*/ 	.dword	_ZN40_INTERNAL_8992b2a8_4_k_cu_ed6e6f69_311494cute1_E
	.align		8
        /*0070*/ 	.dword	$str$25
	.align		8
        /*0078*/ 	.dword	$str$26
	.align		8
        /*0080*/ 	.dword	$str$29
	.align		8
        /*0088*/ 	.dword	$str$30


//--------------------- .text._ZN7cutlass13device_kernelINS_4gemm6kernel13GemmUniversalIN4cute5tupleIJiiiiEEENS1_10collective13CollectiveMmaINS1_46MainloopSm100TmaUmmaWarpSpecializedBlockScaledILi18ELi2ELi2ENS5_IJNS4_1CILi8EEENSA_ILi1EEESC_EEEEENS5_IJNSA_ILi256EEENSA_ILi64EEENSA_ILi128EEEEEENS5_IJNS_12float_e2m1_tENS_13float_ue8m0_tEEEENS5_IJNS5_IJlSC_lEEENS4_6LayoutINS5_IJNS5_IJNS5_IJNSA_ILi32EEENSA_ILi4EEEEEEiEEESR_NS5_IJSC_iEEEEEENS5_IJNS5_IJNS5_IJNSA_ILi16EEESP_EEEiEEENS5_IJNS5_IJNSA_ILi0EEESC_EEENSA_ILi512EEEEEENS5_IJSX_iEEEEEEEEEEESL_S14_NS4_8TiledMMAINS4_8MMA_AtomIJNS4_23SM100_MMA_MXF4_2x1SM_SSISJ_SJ_fSK_Li256ELi64ELi32ELNS4_4UMMA5MajorE0ELS19_0ELNS18_7ScaleInE0ELS1A_0EEEEEENSN_INS5_IJSC_SC_SC_EEENS5_IJSX_SX_SX_EEEEENS5_IJNS4_10UnderscoreES1G_S1G_EEEEENS5_IJNS4_18SM100_TMA_2SM_LOADES1J_EEENS5_IJNS4_14ComposedLayoutINS4_7SwizzleILi2ELi4ELi3EEENS4_18smem_ptr_flag_bitsILi4EEENSN_INS5_IJSB_SH_EEENS5_IJSH_SC_EEEEEEENSN_INS5_IJNS5_IJNS5_IJSQ_SC_EEENS5_IJSO_NSA_ILi2EEEEEEEEESC_NS5_IJS1V_SC_EEEEEENS5_IJNS5_IJNS5_IJSV_SZ_EEESY_EEESX_NS5_IJS1V_SZ_EEEEEEEEEEEvNS4_8identityENS5_IJNS4_28SM100_TMA_2SM_LOAD_MULTICASTES27_EEES25_vS26_EENS_8epilogue10collective18CollectiveEpilogueINS2A_23Sm100TmaWarpSpecializedILi3ELi2ELi32ELb1ELb0EEEJNS5_IJSH_SG_SH_EEENS5_IJNSN_ISH_SC_EENSN_ISO_SC_EEEEENS_10bfloat16_tESM_S2J_SM_NS2A_6fusion15FusionCallbacksIS2E_NS2K_17LinearCombinationIS2J_fS2J_fLNS_15FloatRoundStyleE2EEES2F_S2I_JEEENS4_5SM1004TMEM4LOAD26SM100_TMEM_LOAD_32dp32b32xENS4_13SM90_TMA_LOADENS1L_IS1N_NS1O_ILi16EEENSN_INS5_IJSB_SO_EEENS5_IJSO_SC_EEEEEEENS4_39AutoVectorizingCopyWithAssumedAlignmentILi128EEENS4_14SM90_TMA_STOREES2Z_S31_S31_EEEvvEEEEvNT_6ParamsE --------------------------
	.section	.text._ZN7cutlass13device_kernelINS_4gemm6kernel13GemmUniversalIN4cute5tupleIJiiiiEEENS1_10collective13CollectiveMmaINS1_46MainloopSm100TmaUmmaWarpSpecializedBlockScaledILi18ELi2ELi2ENS5_IJNS4_1CILi8EEENSA_ILi1EEESC_EEEEENS5_IJNSA_ILi256EEENSA_ILi64EEENSA_ILi128EEEEEENS5_IJNS_12float_e2m1_tENS_13float_ue8m0_tEEEENS5_IJNS5_IJlSC_lEEENS4_6LayoutINS5_IJNS5_IJNS5_IJNSA_ILi32EEENSA_ILi4EEEEEEiEEESR_NS5_IJSC_iEEEEEENS5_IJNS5_IJNS5_IJNSA_ILi16EEESP_EEEiEEENS5_IJNS5_IJNSA_ILi0EEESC_EEENSA_ILi512EEEEEENS5_IJSX_iEEEEEEEEEEESL_S14_NS4_8TiledMMAINS4_8MMA_AtomIJNS4_23SM100_MMA_MXF4_2x1SM_SSISJ_SJ_fSK_Li256ELi64ELi32ELNS4_4UMMA5MajorE0ELS19_0ELNS18_7ScaleInE0ELS1A_0EEEEEENSN_INS5_IJSC_SC_SC_EEENS5_IJSX_SX_SX_EEEEENS5_IJNS4_10UnderscoreES1G_S1G_EEEEENS5_IJNS4_18SM100_TMA_2SM_LOADES1J_EEENS5_IJNS4_14ComposedLayoutINS4_7SwizzleILi2ELi4ELi3EEENS4_18smem_ptr_flag_bitsILi4EEENSN_INS5_IJSB_SH_EEENS5_IJSH_SC_EEEEEEENSN_INS5_IJNS5_IJNS5_IJSQ_SC_EEENS5_IJSO_NSA_ILi2EEEEEEEEESC_NS5_IJS1V_SC_EEEEEENS5_IJNS5_IJNS5_IJSV_SZ_EEESY_EEESX_NS5_IJS1V_SZ_EEEEEEEEEEEvNS4_8identityENS5_IJNS4_28SM100_TMA_2SM_LOAD_MULTICASTES27_EEES25_vS26_EENS_8epilogue10collective18CollectiveEpilogueINS2A_23Sm100TmaWarpSpecializedILi3ELi2ELi32ELb1ELb0EEEJNS5_IJSH_SG_SH_EEENS5_IJNSN_ISH_SC_EENSN_ISO_SC_EEEEENS_10bfloat16_tESM_S2J_SM_NS2A_6fusion15FusionCallbacksIS2E_NS2K_17LinearCombinationIS2J_fS2J_fLNS_15FloatRoundStyleE2EEES2F_S2I_JEEENS4_5SM1004TMEM4LOAD26SM100_TMEM_LOAD_32dp32b32xENS4_13SM90_TMA_LOADENS1L_IS1N_NS1O_ILi16EEENSN_INS5_IJSB_SO_EEENS5_IJSO_SC_EEEEEEENS4_39AutoVectorizingCopyWithAssumedAlignmentILi128EEENS4_14SM90_TMA_STOREES2Z_S31_S31_EEEvvEEEEvNT_6ParamsE,"ax",@progbits
	.align	128
.text._ZN7cutlass13device_kernelINS_4gemm6kernel13GemmUniversalIN4cute5tupleIJiiiiEEENS1_10collective13CollectiveMmaINS1_46MainloopSm100TmaUmmaWarpSpecializedBlockScaledILi18ELi2ELi2ENS5_IJNS4_1CILi8EEENSA_ILi1EEESC_EEEEENS5_IJNSA_ILi256EEENSA_ILi64EEENSA_ILi128EEEEEENS5_IJNS_12float_e2m1_tENS_13float_ue8m0_tEEEENS5_IJNS5_IJlSC_lEEENS4_6LayoutINS5_IJNS5_IJNS5_IJNSA_ILi32EEENSA_ILi4EEEEEEiEEESR_NS5_IJSC_iEEEEEENS5_IJNS5_IJNS5_IJNSA_ILi16EEESP_EEEiEEENS5_IJNS5_IJNSA_ILi0EEESC_EEENSA_ILi512EEEEEENS5_IJSX_iEEEEEEEEEEESL_S14_NS4_8TiledMMAINS4_8MMA_AtomIJNS4_23SM100_MMA_MXF4_2x1SM_SSISJ_SJ_fSK_Li256ELi64ELi32ELNS4_4UMMA5MajorE0ELS19_0ELNS18_7ScaleInE0ELS1A_0EEEEEENSN_INS5_IJSC_SC_SC_EEENS5_IJSX_SX_SX_EEEEENS5_IJNS4_10UnderscoreES1G_S1G_EEEEENS5_IJNS4_18SM100_TMA_2SM_LOADES1J_EEENS5_IJNS4_14ComposedLayoutINS4_7SwizzleILi2ELi4ELi3EEENS4_18smem_ptr_flag_bitsILi4EEENSN_INS5_IJSB_SH_EEENS5_IJSH_SC_EEEEEEENSN_INS5_IJNS5_IJNS5_IJSQ_SC_EEENS5_IJSO_NSA_ILi2EEEEEEEEESC_NS5_IJS1V_SC_EEEEEENS5_IJNS5_IJNS5_IJSV_SZ_EEESY_EEESX_NS5_IJS1V_SZ_EEEEEEEEEEEvNS4_8identityENS5_IJNS4_28SM100_TMA_2SM_LOAD_MULTICASTES27_EEES25_vS26_EENS_8epilogue10collective18CollectiveEpilogueINS2A_23Sm100TmaWarpSpecializedILi3ELi2ELi32ELb1ELb0EEEJNS5_IJSH_SG_SH_EEENS5_IJNSN_ISH_SC_EENSN_ISO_SC_EEEEENS_10bfloat16_tESM_S2J_SM_NS2A_6fusion15FusionCallbacksIS2E_NS2K_17LinearCombinationIS2J_fS2J_fLNS_15FloatRoundStyleE2EEES2F_S2I_JEEENS4_5SM1004TMEM4LOAD26SM100_TMEM_LOAD_32dp32b32xENS4_13SM90_TMA_LOADENS1L_IS1N_NS1O_ILi16EEENSN_INS5_IJSB_SO_EEENS5_IJSO_SC_EEEEEEENS4_39AutoVectorizingCopyWithAssumedAlignmentILi128EEENS4_14SM90_TMA_STOREES2Z_S31_S31_EEEvvEEEEvNT_6ParamsE:
        .type           _ZN7cutlass13device_kernelINS_4gemm6kernel13GemmUniversalIN4cute5tupleIJiiiiEEENS1_10collective13CollectiveMmaINS1_46MainloopSm100TmaUmmaWarpSpecializedBlockScaledILi18ELi2ELi2ENS5_IJNS4_1CILi8EEENSA_ILi1EEESC_EEEEENS5_IJNSA_ILi256EEENSA_ILi64EEENSA_ILi128EEEEEENS5_IJNS_12float_e2m1_tENS_13float_ue8m0_tEEEENS5_IJNS5_IJlSC_lEEENS4_6LayoutINS5_IJNS5_IJNS5_IJNSA_ILi32EEENSA_ILi4EEEEEEiEEESR_NS5_IJSC_iEEEEEENS5_IJNS5_IJNS5_IJNSA_ILi16EEESP_EEEiEEENS5_IJNS5_IJNSA_ILi0EEESC_EEENSA_ILi512EEEEEENS5_IJSX_iEEEEEEEEEEESL_S14_NS4_8TiledMMAINS4_8MMA_AtomIJNS4_23SM100_MMA_MXF4_2x1SM_SSISJ_SJ_fSK_Li256ELi64ELi32ELNS4_4UMMA5MajorE0ELS19_0ELNS18_7ScaleInE0ELS1A_0EEEEEENSN_INS5_IJSC_SC_SC_EEENS5_IJSX_SX_SX_EEEEENS5_IJNS4_10UnderscoreES1G_S1G_EEEEENS5_IJNS4_18SM100_TMA_2SM_LOADES1J_EEENS5_IJNS4_14ComposedLayoutINS4_7SwizzleILi2ELi4ELi3EEENS4_18smem_ptr_flag_bitsILi4EEENSN_INS5_IJSB_SH_EEENS5_IJSH_SC_EEEEEEENSN_INS5_IJNS5_IJNS5_IJSQ_SC_EEENS5_IJSO_NSA_ILi2EEEEEEEEESC_NS5_IJS1V_SC_EEEEEENS5_IJNS5_IJNS5_IJSV_SZ_EEESY_EEESX_NS5_IJS1V_SZ_EEEEEEEEEEEvNS4_8identityENS5_IJNS4_28SM100_TMA_2SM_LOAD_MULTICASTES27_EEES25_vS26_EENS_8epilogue10collective18CollectiveEpilogueINS2A_23Sm100TmaWarpSpecializedILi3ELi2ELi32ELb1ELb0EEEJNS5_IJSH_SG_SH_EEENS5_IJNSN_ISH_SC_EENSN_ISO_SC_EEEEENS_10bfloat16_tESM_S2J_SM_NS2A_6fusion15FusionCallbacksIS2E_NS2K_17LinearCombinationIS2J_fS2J_fLNS_15FloatRoundStyleE2EEES2F_S2I_JEEENS4_5SM1004TMEM4LOAD26SM100_TMEM_LOAD_32dp32b32xENS4_13SM90_TMA_LOADENS1L_IS1N_NS1O_ILi16EEENSN_INS5_IJSB_SO_EEENS5_IJSO_SC_EEEEEEENS4_39AutoVectorizingCopyWithAssumedAlignmentILi128EEENS4_14SM90_TMA_STOREES2Z_S31_S31_EEEvvEEEEvNT_6ParamsE,@function
        .size           _ZN7cutlass13device_kernelINS_4gemm6kernel13GemmUniversalIN4cute5tupleIJiiiiEEENS1_10collective13CollectiveMmaINS1_46MainloopSm100TmaUmmaWarpSpecializedBlockScaledILi18ELi2ELi2ENS5_IJNS4_1CILi8EEENSA_ILi1EEESC_EEEEENS5_IJNSA_ILi256EEENSA_ILi64EEENSA_ILi128EEEEEENS5_IJNS_12float_e2m1_tENS_13float_ue8m0_tEEEENS5_IJNS5_IJlSC_lEEENS4_6LayoutINS5_IJNS5_IJNS5_IJNSA_ILi32EEENSA_ILi4EEEEEEiEEESR_NS5_IJSC_iEEEEEENS5_IJNS5_IJNS5_IJNSA_ILi16EEESP_EEEiEEENS5_IJNS5_IJNSA_ILi0EEESC_EEENSA_ILi512EEEEEENS5_IJSX_iEEEEEEEEEEESL_S14_NS4_8TiledMMAINS4_8MMA_AtomIJNS4_23SM100_MMA_MXF4_2x1SM_SSISJ_SJ_fSK_Li256ELi64ELi32ELNS4_4UMMA5MajorE0ELS19_0ELNS18_7ScaleInE0ELS1A_0EEEEEENSN_INS5_IJSC_SC_SC_EEENS5_IJSX_SX_SX_EEEEENS5_IJNS4_10UnderscoreES1G_S1G_EEEEENS5_IJNS4_18SM100_TMA_2SM_LOADES1J_EEENS5_IJNS4_14ComposedLayoutINS4_7SwizzleILi2ELi4ELi3EEENS4_18smem_ptr_flag_bitsILi4EEENSN_INS5_IJSB_SH_EEENS5_IJSH_SC_EEEEEEENSN_INS5_IJNS5_IJNS5_IJSQ_SC_EEENS5_IJSO_NSA_ILi2EEEEEEEEESC_NS5_IJS1V_SC_EEEEEENS5_IJNS5_IJNS5_IJSV_SZ_EEESY_EEESX_NS5_IJS1V_SZ_EEEEEEEEEEEvNS4_8identityENS5_IJNS4_28SM100_TMA_2SM_LOAD_MULTICASTES27_EEES25_vS26_EENS_8epilogue10collective18CollectiveEpilogueINS2A_23Sm100TmaWarpSpecializedILi3ELi2ELi32ELb1ELb0EEEJNS5_IJSH_SG_SH_EEENS5_IJNSN_ISH_SC_EENSN_ISO_SC_EEEEENS_10bfloat16_tESM_S2J_SM_NS2A_6fusion15FusionCallbacksIS2E_NS2K_17LinearCombinationIS2J_fS2J_fLNS_15FloatRoundStyleE2EEES2F_S2I_JEEENS4_5SM1004TMEM4LOAD26SM100_TMEM_LOAD_32dp32b32xENS4_13SM90_TMA_LOADENS1L_IS1N_NS1O_ILi16EEENSN_INS5_IJSB_SO_EEENS5_IJSO_SC_EEEEEEENS4_39AutoVectorizingCopyWithAssumedAlignmentILi128EEENS4_14SM90_TMA_STOREES2Z_S31_S31_EEEvvEEEEvNT_6ParamsE,(.L_x_218 - _ZN7cutlass13device_kernelINS_4gemm6kernel13GemmUniversalIN4cute5tupleIJiiiiEEENS1_10collective13CollectiveMmaINS1_46MainloopSm100TmaUmmaWarpSpecializedBlockScaledILi18ELi2ELi2ENS5_IJNS4_1CILi8EEENSA_ILi1EEESC_EEEEENS5_IJNSA_ILi256EEENSA_ILi64EEENSA_ILi128EEEEEENS5_IJNS_12float_e2m1_tENS_13float_ue8m0_tEEEENS5_IJNS5_IJlSC_lEEENS4_6LayoutINS5_IJNS5_IJNS5_IJNSA_ILi32EEENSA_ILi4EEEEEEiEEESR_NS5_IJSC_iEEEEEENS5_IJNS5_IJNS5_IJNSA_ILi16EEESP_EEEiEEENS5_IJNS5_IJNSA_ILi0EEESC_EEENSA_ILi512EEEEEENS5_IJSX_iEEEEEEEEEEESL_S14_NS4_8TiledMMAINS4_8MMA_AtomIJNS4_23SM100_MMA_MXF4_2x1SM_SSISJ_SJ_fSK_Li256ELi64ELi32ELNS4_4UMMA5MajorE0ELS19_0ELNS18_7ScaleInE0ELS1A_0EEEEEENSN_INS5_IJSC_SC_SC_EEENS5_IJSX_SX_SX_EEEEENS5_IJNS4_10UnderscoreES1G_S1G_EEEEENS5_IJNS4_18SM100_TMA_2SM_LOADES1J_EEENS5_IJNS4_14ComposedLayoutINS4_7SwizzleILi2ELi4ELi3EEENS4_18smem_ptr_flag_bitsILi4EEENSN_INS5_IJSB_SH_EEENS5_IJSH_SC_EEEEEEENSN_INS5_IJNS5_IJNS5_IJSQ_SC_EEENS5_IJSO_NSA_ILi2EEEEEEEEESC_NS5_IJS1V_SC_EEEEEENS5_IJNS5_IJNS5_IJSV_SZ_EEESY_EEESX_NS5_IJS1V_SZ_EEEEEEEEEEEvNS4_8identityENS5_IJNS4_28SM100_TMA_2SM_LOAD_MULTICASTES27_EEES25_vS26_EENS_8epilogue10collective18CollectiveEpilogueINS2A_23Sm100TmaWarpSpecializedILi3ELi2ELi32ELb1ELb0EEEJNS5_IJSH_SG_SH_EEENS5_IJNSN_ISH_SC_EENSN_ISO_SC_EEEEENS_10bfloat16_tESM_S2J_SM_NS2A_6fusion15FusionCallbacksIS2E_NS2K_17LinearCombinationIS2J_fS2J_fLNS_15FloatRoundStyleE2EEES2F_S2I_JEEENS4_5SM1004TMEM4LOAD26SM100_TMEM_LOAD_32dp32b32xENS4_13SM90_TMA_LOADENS1L_IS1N_NS1O_ILi16EEENSN_INS5_IJSB_SO_EEENS5_IJSO_SC_EEEEEEENS4_39AutoVectorizingCopyWithAssumedAlignmentILi128EEENS4_14SM90_TMA_STOREES2Z_S31_S31_EEEvvEEEEvNT_6ParamsE)
        .other          _ZN7cutlass13device_kernelINS_4gemm6kernel13GemmUniversalIN4cute5tupleIJiiiiEEENS1_10collective13CollectiveMmaINS1_46MainloopSm100TmaUmmaWarpSpecializedBlockScaledILi18ELi2ELi2ENS5_IJNS4_1CILi8EEENSA_ILi1EEESC_EEEEENS5_IJNSA_ILi256EEENSA_ILi64EEENSA_ILi128EEEEEENS5_IJNS_12float_e2m1_tENS_13float_ue8m0_tEEEENS5_IJNS5_IJlSC_lEEENS4_6LayoutINS5_IJNS5_IJNS5_IJNSA_ILi32EEENSA_ILi4EEEEEEiEEESR_NS5_IJSC_iEEEEEENS5_IJNS5_IJNS5_IJNSA_ILi16EEESP_EEEiEEENS5_IJNS5_IJNSA_ILi0EEESC_EEENSA_ILi512EEEEEENS5_IJSX_iEEEEEEEEEEESL_S14_NS4_8TiledMMAINS4_8MMA_AtomIJNS4_23SM100_MMA_MXF4_2x1SM_SSISJ_SJ_fSK_Li256ELi64ELi32ELNS4_4UMMA5MajorE0ELS19_0ELNS18_7ScaleInE0ELS1A_0EEEEEENSN_INS5_IJSC_SC_SC_EEENS5_IJSX_SX_SX_EEEEENS5_IJNS4_10UnderscoreES1G_S1G_EEEEENS5_IJNS4_18SM100_TMA_2SM_LOADES1J_EEENS5_IJNS4_14ComposedLayoutINS4_7SwizzleILi2ELi4ELi3EEENS4_18smem_ptr_flag_bitsILi4EEENSN_INS5_IJSB_SH_EEENS5_IJSH_SC_EEEEEEENSN_INS5_IJNS5_IJNS5_IJSQ_SC_EEENS5_IJSO_NSA_ILi2EEEEEEEEESC_NS5_IJS1V_SC_EEEEEENS5_IJNS5_IJNS5_IJSV_SZ_EEESY_EEESX_NS5_IJS1V_SZ_EEEEEEEEEEEvNS4_8identityENS5_IJNS4_28SM100_TMA_2SM_LOAD_MULTICASTES27_EEES25_vS26_EENS_8epilogue10collective18CollectiveEpilogueINS2A_23Sm100TmaWarpSpecializedILi3ELi2ELi32ELb1ELb0EEEJNS5_IJSH_SG_SH_EEENS5_IJNSN_ISH_SC_EENSN_ISO_SC_EEEEENS_10bfloat16_tESM_S2J_SM_NS2A_6fusion15FusionCallbacksIS2E_NS2K_17LinearCombinationIS2J_fS2J_fLNS_15FloatRoundStyleE2EEES2F_S2I_JEEENS4_5SM1004TMEM4LOAD26SM100_TMEM_LOAD_32dp32b32xENS4_13SM90_TMA_LOADENS1L_IS1N_NS1O_ILi16EEENSN_INS5_IJSB_SO_EEENS5_IJSO_SC_EEEEEEENS4_39AutoVectorizingCopyWithAssumedAlignmentILi128EEENS4_14SM90_TMA_STOREES2Z_S31_S31_EEEvvEEEEvNT_6ParamsE,@"STO_CUDA_ENTRY STV_DEFAULT"
_ZN7cutlass13device_kernelINS_4gemm6kernel13GemmUniversalIN4cute5tupleIJiiiiEEENS1_10collective13CollectiveMmaINS1_46MainloopSm100TmaUmmaWarpSpecializedBlockScaledILi18ELi2ELi2ENS5_IJNS4_1CILi8EEENSA_ILi1EEESC_EEEEENS5_IJNSA_ILi256EEENSA_ILi64EEENSA_ILi128EEEEEENS5_IJNS_12float_e2m1_tENS_13float_ue8m0_tEEEENS5_IJNS5_IJlSC_lEEENS4_6LayoutINS5_IJNS5_IJNS5_IJNSA_ILi32EEENSA_ILi4EEEEEEiEEESR_NS5_IJSC_iEEEEEENS5_IJNS5_IJNS5_IJNSA_ILi16EEESP_EEEiEEENS5_IJNS5_IJNSA_ILi0EEESC_EEENSA_ILi512EEEEEENS5_IJSX_iEEEEEEEEEEESL_S14_NS4_8TiledMMAINS4_8MMA_AtomIJNS4_23SM100_MMA_MXF4_2x1SM_SSISJ_SJ_fSK_Li256ELi64ELi32ELNS4_4UMMA5MajorE0ELS19_0ELNS18_7ScaleInE0ELS1A_0EEEEEENSN_INS5_IJSC_SC_SC_EEENS5_IJSX_SX_SX_EEEEENS5_IJNS4_10UnderscoreES1G_S1G_EEEEENS5_IJNS4_18SM100_TMA_2SM_LOADES1J_EEENS5_IJNS4_14ComposedLayoutINS4_7SwizzleILi2ELi4ELi3EEENS4_18smem_ptr_flag_bitsILi4EEENSN_INS5_IJSB_SH_EEENS5_IJSH_SC_EEEEEEENSN_INS5_IJNS5_IJNS5_IJSQ_SC_EEENS5_IJSO_NSA_ILi2EEEEEEEEESC_NS5_IJS1V_SC_EEEEEENS5_IJNS5_IJNS5_IJSV_SZ_EEESY_EEESX_NS5_IJS1V_SZ_EEEEEEEEEEEvNS4_8identityENS5_IJNS4_28SM100_TMA_2SM_LOAD_MULTICASTES27_EEES25_vS26_EENS_8epilogue10collective18CollectiveEpilogueINS2A_23Sm100TmaWarpSpecializedILi3ELi2ELi32ELb1ELb0EEEJNS5_IJSH_SG_SH_EEENS5_IJNSN_ISH_SC_EENSN_ISO_SC_EEEEENS_10bfloat16_tESM_S2J_SM_NS2A_6fusion15FusionCallbacksIS2E_NS2K_17LinearCombinationIS2J_fS2J_fLNS_15FloatRoundStyleE2EEES2F_S2I_JEEENS4_5SM1004TMEM4LOAD26SM100_TMEM_LOAD_32dp32b32xENS4_13SM90_TMA_LOADENS1L_IS1N_NS1O_ILi16EEENSN_INS5_IJSB_SO_EEENS5_IJSO_SC_EEEEEEENS4_39AutoVectorizingCopyWithAssumedAlignmentILi128EEENS4_14SM90_TMA_STOREES2Z_S31_S31_EEEvvEEEEvNT_6ParamsE:
[----:B------:R-:W1:Y:S01]  /*0000*/  LDC R1, c[0x0][0x37c] ;  /* 0x0000df00ff017b82 */ /* 0x000e620000000800 */
[----:B------:R-:W2:Y:S01]  /*0010*/  S2R R92, SR_TID.X ;  /* 0x00000000005c7919 */ /* 0x000ea20000002100 */
[----:B------:R-:W3:Y:S06]  /*0020*/  LDCU.64 UR12, c[0x0][0xc90] ;  /* 0x00019200ff0c77ac */ /* 0x000eec0008000a00 */
[----:B------:R-:W4:Y:S01]  /*0030*/  S2UR UR55, SR_CgaCtaId ;  /* 0x00000000003779c3 */ /* 0x000f220000008800 */
[----:B------:R-:W-:Y:S02]  /*0040*/  PRMT R84, RZ, 0x7610, R84 ;  /* 0x00007610ff547816 */ /* 0x000fe40000000054 */
[----:B------:R-:W-:Y:S01]  /*0050*/  ELECT P1, URZ, PT ;  /* 0x0000000000ff782f */ /* 0x000fe20003820000 */
[----:B---3--:R-:W-:-:S04]  /*0060*/  UISETP.NE.U32.AND UP0, UPT, UR12, URZ, UPT ;  /* 0x000000ff0c00728c */ /* 0x008fc8000bf05070 */
[----:B------:R-:W-:Y:S02]  /*0070*/  UISETP.NE.AND.EX UP0, UPT, UR13, URZ, UPT, UP0 ;  /* 0x000000ff0d00728c */ /* 0x000fe4000bf05300 */
[----:B----4-:R-:W-:Y:S02]  /*0080*/  ULOP3.LUT UR52, UR55, 0x1, URZ, 0xc0, !UPT ;  /* 0x0000000137347892 */ /* 0x010fe4000f8ec0ff */
[----:B------:R-:W-:Y:S01]  /*0090*/  ULOP3.LUT UR53, UR55, 0x1, URZ, 0x3c, !UPT ;  /* 0x0000000137357892 */ /* 0x000fe2000f8e3cff */
[----:B--2---:R-:W-:-:S05]  /*00a0*/  SHF.R.U32.HI R85, RZ, 0x5, R92 ;  /* 0x00000005ff557819 */ /* 0x004fca000001165c */
[----:B------:R-:W2:Y:S02]  /*00b0*/  SHFL.IDX PT, R0, R85, RZ, 0x1f ;  /* 0x00001fff55007589 */ /* 0x000ea400000e0000 */
[----:B--2---:R-:W-:Y:S01]  /*00c0*/  R2UR UR18, R0 ;  /* 0x00000000001272ca */ /* 0x004fe200000e0000 */
[----:B-1----:R-:W-:-:S14]  /*00d0*/  BRA.U UP0, `(.L_x_0) ;  /* 0x0000000100307547 */ /* 0x002fdc000b800000 */
[----:B------:R-:W1:Y:S02]  /*00e0*/  LDCU.64 UR4, c[0x0][0xc88] ;  /* 0x00019100ff0477ac */ /* 0x000e640008000a00 */
[----:B-1----:R-:W-:-:S04]  /*00f0*/  UISETP.NE.U32.AND UP0, UPT, UR4, URZ, UPT ;  /* 0x000000ff0400728c */ /* 0x002fc8000bf05070 */
[----:B------:R-:W-:-:S09]  /*0100*/  UISETP.NE.AND.EX UP0, UPT, UR5, URZ, UPT, UP0 ;  /* 0x000000ff0500728c */ /* 0x000fd2000bf05300 */
[----:B------:R-:W-:Y:S05]  /*0110*/  BRA.U !UP0, `(.L_x_1) ;  /* 0x0000000108147547 */ /* 0x000fea000b800000 */
[----:B------:R-:W1:Y:S01]  /*0120*/  LDC.64 R2, c[0x0][0xc88] ;  /* 0x00032200ff027b82 */ /* 0x000e620000000a00 */
[----:B------:R-:W1:Y:S02]  /*0130*/  LDCU.64 UR4, c[0x0][0x358] ;  /* 0x00006b00ff0477ac */ /* 0x000e640008000a00 */
[----:B-1----:R1:W5:Y:S01]  /*0140*/  LDG.E R41, desc[UR4][R2.64] ;  /* 0x0000000402297981 */ /* 0x002362000c1e1900 */
[----:B------:R-:W-:Y:S01]  /*0150*/  HFMA2 R84, -RZ, RZ, 0, 5.9604644775390625e-08 ;  /* 0x00000001ff547431 */ /* 0x000fe200000001ff */
[----:B------:R-:W-:Y:S05]  /*0160*/  BRA `(.L_x_0) ;  /* 0x00000000000c7947 */ /* 0x000fea0003800000 */
.L_x_1:
[----:B------:R-:W1:Y:S01]  /*0170*/  LDCU UR4, c[0x0][0xc80] ;  /* 0x00019000ff0477ac */ /* 0x000e620008000800 */
[----:B------:R-:W-:Y:S01]  /*0180*/  HFMA2 R84, -RZ, RZ, 0, 5.9604644775390625e-08 ;  /* 0x00000001ff547431 */ /* 0x000fe200000001ff */
[----:B-1----:R-:W-:-:S07]  /*0190*/  MOV R41, UR4 ;  /* 0x0000000400297c02 */ /* 0x002fce0008000f00 */
.L_x_0:
[----:B------:R-:W2:Y:S02]  /*01a0*/  LDCU.64 UR4, c[0x0][0xcb0] ;  /* 0x00019600ff0477ac */ /* 0x000ea40008000a00 */
[----:B--2---:R-:W-:-:S04]  /*01b0*/  UISETP.NE.U32.AND UP0, UPT, UR4, URZ, UPT ;  /* 0x000000ff0400728c */ /* 0x004fc8000bf05070 */
[----:B------:R-:W-:-:S09]  /*01c0*/  UISETP.NE.AND.EX UP0, UPT, UR5, URZ, UPT, UP0 ;  /* 0x000000ff0500728c */ /* 0x000fd2000bf05300 */
[----:B------:R-:W-:Y:S05]  /*01d0*/  BRA.U UP0, `(.L_x_2) ;  /* 0x0000000100287547 */ /* 0x000fea000b800000 */
[----:B------:R-:W2:Y:S02]  /*01e0*/  LDCU.64 UR4, c[0x0][0xca8] ;  /* 0x00019500ff0477ac */ /* 0x000ea40008000a00 */
[----:B--2---:R-:W-:-:S04]  /*01f0*/  UISETP.NE.U32.AND UP0, UPT, UR4, URZ, UPT ;  /* 0x000000ff0400728c */ /* 0x004fc8000bf05070 */
[----:B------:R-:W-:-:S09]  /*0200*/  UISETP.NE.AND.EX UP0, UPT, UR5, URZ, UPT, UP0 ;  /* 0x000000ff0500728c */ /* 0x000fd2000bf05300 */
[----:B------:R-:W-:Y:S05]  /*0210*/  BRA.U !UP0, `(.L_x_3) ;  /* 0x0000000108107547 */ /* 0x000fea000b800000 */
[----:B------:R-:W2:Y:S01]  /*0220*/  LDC.64 R38, c[0x0][0xca8] ;  /* 0x00032a00ff267b82 */ /* 0x000ea20000000a00 */
[----:B------:R-:W2:Y:S02]  /*0230*/  LDCU.64 UR4, c[0x0][0x358] ;  /* 0x00006b00ff0477ac */ /* 0x000ea40008000a00 */
[----:B--2---:R2:W5:Y:S01]  /*0240*/  LDG.E R38, desc[UR4][R38.64] ;  /* 0x0000000426267981 */ /* 0x004562000c1e1900 */
[----:B------:R-:W-:Y:S05]  /*0250*/  BRA `(.L_x_2) ;  /* 0x0000000000087947 */ /* 0x000fea0003800000 */
.L_x_3:
[----:B------:R-:W2:Y:S02]  /*0260*/  LDCU UR4, c[0x0][0xca0] ;  /* 0x00019400ff0477ac */ /* 0x000ea40008000800 */
[----:B--2---:R-:W-:Y:S02]  /*0270*/  MOV R38, UR4 ;  /* 0x0000000400267c02 */ /* 0x004fe40008000f00 */
.L_x_2:
[----:B------:R-:W-:Y:S01]  /*0280*/  IMAD.U32 R0, RZ, RZ, UR18 ;  /* 0x00000012ff007e24 */ /* 0x000fe2000f8e00ff */
[----:B------:R-:W-:Y:S04]  /*0290*/  BSSY.RECONVERGENT B0, `(.L_x_4) ;  /* 0x0000012000007945 */ /* 0x000fe80003800200 */
[C---:B------:R-:W-:Y:S02]  /*02a0*/  ISETP.NE.OR P2, PT, R0.reuse, 0x1, !P1 ;  /* 0x000000010000780c */ /* 0x040fe40004f45670 */
[----:B------:R-:W-:-:S11]  /*02b0*/  ISETP.NE.OR P0, PT, R0, 0x3, !P1 ;  /* 0x000000030000780c */ /* 0x000fd60004f05670 */
[----:B------:R-:W-:Y:S05]  /*02c0*/  @P2 BRA `(.L_x_5) ;  /* 0x0000000000382947 */ /* 0x000fea0003800000 */
[----:B------:R-:W3:Y:S02]  /*02d0*/  LDCU.64 UR4, c[0x0][0x348] ;  /* 0x00006900ff0477ac */ /* 0x000ee40008000a00 */
[----:B---3--:R-:W-:Y:S02]  /*02e0*/  UIADD3 UR10, UP3, UPT, UR4, 0x80, URZ ;  /* 0x00000080040a7890 */ /* 0x008fe4000ff7e0ff */
[----:B------:R-:W-:Y:S02]  /*02f0*/  UIADD3 UR8, UP2, UPT, UR4, 0x180, URZ ;  /* 0x0000018004087890 */ /* 0x000fe4000ff5e0ff */
[----:B------:R-:W-:Y:S02]  /*0300*/  UIADD3 UR6, UP1, UPT, UR4, 0x280, URZ ;  /* 0x0000028004067890 */ /* 0x000fe4000ff3e0ff */
[----:B------:R-:W-:Y:S02]  /*0310*/  UIADD3 UR4, UP0, UPT, UR4, 0x380, URZ ;  /* 0x0000038004047890 */ /* 0x000fe4000ff1e0ff */
[----:B------:R-:W-:-:S02]  /*0320*/  UIADD3.X UR11, UPT, UPT, URZ, UR5, URZ, UP3, !UPT ;  /* 0x00000005ff0b7290 */ /* 0x000fc40009ffe4ff */
[----:B------:R-:W-:Y:S02]  /*0330*/  UIADD3.X UR9, UPT, UPT, URZ, UR5, URZ, UP2, !UPT ;  /* 0x00000005ff097290 */ /* 0x000fe400097fe4ff */
[----:B------:R-:W-:Y:S02]  /*0340*/  UIADD3.X UR7, UPT, UPT, URZ, UR5, URZ, UP1, !UPT ;  /* 0x00000005ff077290 */ /* 0x000fe40008ffe4ff */
[----:B------:R-:W-:-:S03]  /*0350*/  UIADD3.X UR5, UPT, UPT, URZ, UR5, URZ, UP0, !UPT ;  /* 0x00000005ff057290 */ /* 0x000fc600087fe4ff */
[----:B------:R3:W-:Y:S02]  /*0360*/  UTMACCTL.PF [UR10] ;  /* 0x000000000a0079b9 */ /* 0x0007e40008040000 */
[----:B------:R3:W-:Y:S02]  /*0370*/  UTMACCTL.PF [UR8] ;  /* 0x00000000080079b9 */ /* 0x0007e40008040000 */
[----:B------:R3:W-:Y:S02]  /*0380*/  UTMACCTL.PF [UR6] ;  /* 0x00000000060079b9 */ /* 0x0007e40008040000 */
[----:B------:R3:W-:Y:S02]  /*0390*/  UTMACCTL.PF [UR4] ;  /* 0x00000000040079b9 */ /* 0x0007e40008040000 */
[----:B---3--:R-:W-:Y:S01]  /*03a0*/  NOP ;  /* 0x0000000000007918 */ /* 0x008fe20000000000 */
.L_x_5:
[----:B------:R-:W-:Y:S05]  /*03b0*/  BSYNC.RECONVERGENT B0 ;  /* 0x0000000000007941 */ /* 0x000fea0003800200 */
.L_x_4:
[----:B------:R-:W-:Y:S04]  /*03c0*/  BSSY.RECONVERGENT B0, `(.L_x_6) ;  /* 0x000000a000007945 */ /* 0x000fe80003800200 */
[----:B------:R-:W-:Y:S05]  /*03d0*/  @P0 BRA `(.L_x_7) ;  /* 0x0000000000200947 */ /* 0x000fea0003800000 */
[----:B------:R-:W3:Y:S02]  /*03e0*/  LDCU.64 UR4, c[0x0][0x348] ;  /* 0x00006900ff0477ac */ /* 0x000ee40008000a00 */
[----:B---3--:R-:W-:Y:S02]  /*03f0*/  UIADD3 UR6, UP1, UPT, UR4, 0x980, URZ ;  /* 0x0000098004067890 */ /* 0x008fe4000ff3e0ff */
[----:B------:R-:W-:Y:S02]  /*0400*/  UIADD3 UR4, UP0, UPT, UR4, 0xa80, URZ ;  /* 0x00000a8004047890 */ /* 0x000fe4000ff1e0ff */
[----:B------:R-:W-:Y:S02]  /*0410*/  UIADD3.X UR7, UPT, UPT, URZ, UR5, URZ, UP1, !UPT ;  /* 0x00000005ff077290 */ /* 0x000fe40008ffe4ff */
[----:B------:R-:W-:-:S07]  /*0420*/  UIADD3.X UR5, UPT, UPT, URZ, UR5, URZ, UP0, !UPT ;  /* 0x00000005ff057290 */ /* 0x000fce00087fe4ff */
[----:B------:R3:W-:Y:S02]  /*0430*/  UTMACCTL.PF [UR6] ;  /* 0x00000000060079b9 */ /* 0x0007e40008040000 */
[----:B------:R3:W-:Y:S02]  /*0440*/  UTMACCTL.PF [UR4] ;  /* 0x00000000040079b9 */ /* 0x0007e40008040000 */
[----:B---3--:R-:W-:Y:S01]  /*0450*/  NOP ;  /* 0x0000000000007918 */ /* 0x008fe20000000000 */
.L_x_7:
[----:B------:R-:W-:Y:S05]  /*0460*/  BSYNC.RECONVERGENT B0 ;  /* 0x0000000000007941 */ /* 0x000fea0003800200 */
.L_x_6:
[----:B------:R-:W3:Y:S01]  /*0470*/  LDCU.64 UR4, c[0x0][0xc88] ;  /* 0x00019100ff0477ac */ /* 0x000ee20008000a00 */
[----:B------:R-:W-:Y:S02]  /*0480*/  UISETP.EQ.U32.AND UP2, UPT, UR12, URZ, UPT ;  /* 0x000000ff0c00728c */ /* 0x000fe4000bf42070 */
[----:B------:R-:W-:Y:S02]  /*0490*/  UPLOP3.LUT UP4, UPT, UPT, UPT, UPT, 0x80, 0x8 ;  /* 0x000000000008789c */ /* 0x000fe40003f8f070 */
[----:B---3--:R-:W-:-:S04]  /*04a0*/  UISETP.NE.U32.AND UP0, UPT, UR4, URZ, UPT ;  /* 0x000000ff0400728c */ /* 0x008fc8000bf05070 */
[----:B------:R-:W-:-:S04]  /*04b0*/  UISETP.NE.AND.EX UP1, UPT, UR5, URZ, UPT, UP0 ;  /* 0x000000ff0500728c */ /* 0x000fc8000bf25300 */
[----:B------:R-:W-:-:S04]  /*04c0*/  UISETP.EQ.OR.EX UP3, UPT, UR13, URZ, !UP1, UP2 ;  /* 0x000000ff0d00728c */ /* 0x000fc8000cf62720 */
[----:B------:R-:W-:-:S06]  /*04d0*/  UP2UR UR4, UPR, URZ, 0x8 ;  /* 0x00000008ff047883 */ /* 0x000fcc0008000000 */
[----:B------:R-:W-:Y:S01]  /*04e0*/  MOV R88, UR4 ;  /* 0x0000000400587c02 */ /* 0x000fe20008000f00 */
[----:B------:R-:W-:Y:S06]  /*04f0*/  BRA.U !UP3, `(.L_x_8) ;  /* 0x000000010b207547 */ /* 0x000fec000b800000 */
[----:B------:R-:W-:Y:S01]  /*0500*/  UISETP.NE.U32.AND UP2, UPT, UR12, URZ, UPT ;  /* 0x000000ff0c00728c */ /* 0x000fe2000bf45070 */
[----:B-----5:R-:W-:Y:S01]  /*0510*/  FSETP.NEU.AND P0, PT, R41, RZ, PT ;  /* 0x000000ff2900720b */ /* 0x020fe20003f0d000 */
[----:B------:R-:W-:Y:S02]  /*0520*/  USEL UR4, URZ, 0xffffffff, UP1 ;  /* 0xffffffffff047887 */ /* 0x000fe40008800000 */
[----:B------:R-:W-:-:S10]  /*0530*/  UISETP.NE.AND.EX UP2, UPT, UR13, URZ, UPT, UP2 ;  /* 0x000000ff0d00728c */ /* 0x000fd4000bf45320 */
[----:B------:R-:W-:Y:S01]  /*0540*/  VOTEU.ANY UP0, P0 ;  /* 0x0000000000ff7886 */ /* 0x000fe20000000100 */
[----:B------:R-:W-:-:S04]  /*0550*/  @!UP2 USEL UR4, URZ, 0xffffffff, UP0 ;  /* 0xffffffffff04a887 */ /* 0x000fc80008000000 */
[----:B------:R-:W-:-:S04]  /*0560*/  ULOP3.LUT UR4, UR4, 0x1, URZ, 0xc0, !UPT ;  /* 0x0000000104047892 */ /* 0x000fc8000f8ec0ff */
[----:B------:R-:W-:-:S11]  /*0570*/  UISETP.NE.U32.AND UP4, UPT, UR4, 0x1, UPT ;  /* 0x000000010400788c */ /* 0x000fd6000bf85070 */
.L_x_8:
[----:B------:R-:W3:Y:S01]  /*0580*/  SHFL.IDX PT, R0, R85, RZ, 0x1f ;  /* 0x00001fff55007589 */ /* 0x000ee200000e0000 */
[----:B------:R-:W-:-:S04]  /*0590*/  UISETP.NE.AND UP0, UPT, UR18, 0x2, UPT ;  /* 0x000000021200788c */ /* 0x000fc8000bf05270 */
[----:B------:R-:W-:Y:S02]  /*05a0*/  UISETP.EQ.AND UP2, UPT, UR52, URZ, !UP0 ;  /* 0x000000ff3400728c */ /* 0x000fe4000c742270 */
[----:B------:R-:W-:-:S04]  /*05b0*/  USEL UR46, URZ, 0x1, UP0 ;  /* 0x00000001ff2e7887 */ /* 0x000fc80008000000 */
[----:B------:R-:W-:Y:S02]  /*05c0*/  PLOP3.LUT P4, PT, P1, PT, UP2, 0x80, 0x8 ;  /* 0x000000000008781c */ /* 0x000fe40000f8f028 */
[----:B---3--:R-:W-:-:S13]  /*05d0*/  ISETP.NE.AND P0, PT, R0, RZ, PT ;  /* 0x000000ff0000720c */ /* 0x008fda0003f05270 */
[----:B------:R-:W-:Y:S05]  /*05e0*/  @P0 BRA `(.L_x_9) ;  /* 0x0000000000d00947 */ /* 0x000fea0003800000 */
[----:B------:R-:W-:Y:S01]  /*05f0*/  ELECT P0, URZ, PT ;  /* 0x0000000000ff782f */ /* 0x000fe20003800000 */
[----:B------:R-:W-:-:S12]  /*0600*/  BSSY.RECONVERGENT B0, `(.L_x_9) ;  /* 0x0000032000007945 */ /* 0x000fd80003800200 */
[----:B------:R-:W-:Y:S05]  /*0610*/  @!P0 BRA `(.L_x_10) ;  /* 0x0000000000c08947 */ /* 0x000fea0003800000 */
[----:B------:R-:W-:Y:S01]  /*0620*/  UMOV UR4, 0x400 ;  /* 0x0000040000047882 */ /* 0x000fe20000000000 */
[----:B------:R-:W-:Y:S01]  /*0630*/  UMOV UR8, 0x1 ;  /* 0x0000000100087882 */ /* 0x000fe20000000000 */
[----:B------:R-:W-:Y:S01]  /*0640*/  UMOV UR6, 0x4 ;  /* 0x0000000400067882 */ /* 0x000fe20000000000 */
[----:B------:R-:W-:Y:S02]  /*0650*/  ULEA UR4, UR55, UR4, 0x18 ;  /* 0x0000000437047291 */ /* 0x000fe4000f8ec0ff */
[----:B------:R-:W-:-:S04]  /*0660*/  UIADD3 UR8, UPT, UPT, -UR8, 0x100000, URZ ;  /* 0x0010000008087890 */ /* 0x000fc8000fffe1ff */
[----:B------:R-:W-:Y:S02]  /*0670*/  USHF.L.U32 UR9, UR8, 0xb, URZ ;  /* 0x0000000b08097899 */ /* 0x000fe400080006ff */
[----:B------:R-:W-:Y:S02]  /*0680*/  USHF.L.U32 UR8, UR8, 0x1, URZ ;  /* 0x0000000108087899 */ /* 0x000fe400080006ff */
[----:B------:R-:W-:-:S04]  /*0690*/  UIADD3 UR6, UPT, UPT, -UR6, 0x100000, URZ ;  /* 0x0010000006067890 */ /* 0x000fc8000fffe1ff */
[----:B------:R-:W-:Y:S02]  /*06a0*/  USHF.L.U32 UR7, UR6, 0xb, URZ ;  /* 0x0000000b06077899 */ /* 0x000fe400080006ff */
[----:B------:R-:W-:Y:S01]  /*06b0*/  USHF.L.U32 UR6, UR6, 0x1, URZ ;  /* 0x0000000106067899 */ /* 0x000fe200080006ff */
[----:B------:R-:W3:Y:S03]  /*06c0*/  FENCE.VIEW.ASYNC.S ;  /* 0x00000000000073c6 */ /* 0x000ee60000000000 */
[----:B---3--:R3:W4:Y:S08]  /*06d0*/  SYNCS.EXCH.64 URZ, [UR4], UR8 ;  /* 0x0000000804ff75b2 */ /* 0x0087300008000100 */
[----:B------:R3:W1:Y:S01]  /*06e0*/  SYNCS.EXCH.64 URZ, [UR4+0x90], UR6 ;  /* 0x0000900604ff75b2 */ /* 0x0006620008000100 */
        /* <DEDUP_REMOVED lines=33> */
[----:B------:R3:W1:Y:S02]  /*0900*/  SYNCS.EXCH.64 URZ, [UR4+0x118], UR6 ;  /* 0x0001180604ff75b2 */ /* 0x0006640008000100 */
[----:B---34-:R-:W-:Y:S01]  /*0910*/  NOP ;  /* 0x0000000000007918 */ /* 0x018fe20000000000 */
.L_x_10:
[----:B------:R-:W-:Y:S05]  /*0920*/  BSYNC.RECONVERGENT B0 ;  /* 0x0000000000007941 */ /* 0x000fea0003800200 */
.L_x_9:
[----:B------:R-:W3:Y:S01]  /*0930*/  SHFL.IDX PT, R0, R85, RZ, 0x1f ;  /* 0x00001fff55007589 */ /* 0x000ee200000e0000 */
[----:B------:R-:W-:Y:S01]  /*0940*/  NOP ;  /* 0x0000000000007918 */ /* 0x000fe20000000000 */
[----:B---3--:R-:W-:-:S13]  /*0950*/  ISETP.NE.AND P0, PT, R0, 0x1, PT ;  /* 0x000000010000780c */ /* 0x008fda0003f05270 */
[----:B------:R-:W-:Y:S05]  /*0960*/  @P0 BRA `(.L_x_11) ;  /* 0x00000000004c0947 */ /* 0x000fea0003800000 */
        /* <DEDUP_REMOVED lines=10> */
[----:B------:R-:W-:Y:S01]  /*0a10*/  ELECT P0, URZ, PT ;  /* 0x0000000000ff782f */ /* 0x000fe20003800000 */
[----:B------:R-:W3:Y:S02]  /*0a20*/  FENCE.VIEW.ASYNC.S ;  /* 0x00000000000073c6 */ /* 0x000ee40000000000 */
[----:B---3--:R3:W4:Y:S08]  /*0a30*/  SYNCS.EXCH.64 URZ, [UR4+0x120], UR8 ;  /* 0x0001200804ff75b2 */ /* 0x0087300008000100 */
[----:B------:R3:W1:Y:S01]  /*0a40*/  SYNCS.EXCH.64 URZ, [UR4+0x138], UR6 ;  /* 0x0001380604ff75b2 */ /* 0x0006620008000100 */
[----:B------:R3:W1:Y:S01]  /*0a50*/  SYNCS.EXCH.64 URZ, [UR4+0x128], UR8 ;  /* 0x0001280804ff75b2 */ /* 0x0006620008000100 */
[----:B------:R3:W1:Y:S01]  /*0a60*/  SYNCS.EXCH.64 URZ, [UR4+0x140], UR6 ;  /* 0x0001400604ff75b2 */ /* 0x0006620008000100 */
[----:B------:R3:W1:Y:S01]  /*0a70*/  SYNCS.EXCH.64 URZ, [UR4+0x130], UR8 ;  /* 0x0001300804ff75b2 */ /* 0x0006620008000100 */
[----:B------:R3:W1:Y:S01]  /*0a80*/  SYNCS.EXCH.64 URZ, [UR4+0x148], UR6 ;  /* 0x0001480604ff75b2 */ /* 0x0006620008000100 */
[----:B------:R-:W-:Y:S01]  /*0a90*/  NOP ;  /* 0x0000000000007918 */ /* 0x000fe20000000000 */
.L_x_11:
[----:B------:R-:W2:Y:S01]  /*0aa0*/  SHFL.IDX PT, R0, R85, RZ, 0x1f ;  /* 0x00001fff55007589 */ /* 0x000ea200000e0000 */
[----:B------:R-:W-:Y:S01]  /*0ab0*/  NOP ;  /* 0x0000000000007918 */ /* 0x000fe20000000000 */
[----:B--2---:R-:W-:-:S13]  /*0ac0*/  ISETP.NE.AND P0, PT, R0, 0x3, PT ;  /* 0x000000030000780c */ /* 0x004fda0003f05270 */
[----:B------:R-:W-:Y:S05]  /*0ad0*/  @P0 BRA `(.L_x_12) ;  /* 0x00000000002c0947 */ /* 0x000fea0003800000 */
[----:B---3--:R-:W-:Y:S01]  /*0ae0*/  UMOV UR6, 0x400 ;  /* 0x0000040000067882 */ /* 0x008fe20000000000 */
[----:B------:R-:W-:Y:S01]  /*0af0*/  UMOV UR4, 0x20 ;  /* 0x0000002000047882 */ /* 0x000fe20000000000 */
[----:B------:R-:W-:Y:S02]  /*0b00*/  ULEA UR6, UR55, UR6, 0x18 ;  /* 0x0000000637067291 */ /* 0x000fe4000f8ec0ff */
[----:B------:R-:W-:-:S04]  /*0b10*/  UIADD3 UR4, UPT, UPT, -UR4, 0x100000, URZ ;  /* 0x0010000004047890 */ /* 0x000fc8000fffe1ff */
[----:B------:R-:W-:Y:S02]  /*0b20*/  USHF.L.U32 UR5, UR4, 0xb, URZ ;  /* 0x0000000b04057899 */ /* 0x000fe400080006ff */
[----:B------:R-:W-:Y:S01]  /*0b30*/  USHF.L.U32 UR4, UR4, 0x1, URZ ;  /* 0x0000000104047899 */ /* 0x000fe200080006ff */
[----:B------:R-:W-:Y:S01]  /*0b40*/  ELECT P0, URZ, PT ;  /* 0x0000000000ff782f */ /* 0x000fe20003800000 */
[----:B------:R-:W2:Y:S10]  /*0b50*/  FENCE.VIEW.ASYNC.S ;  /* 0x00000000000073c6 */ /* 0x000eb40000000000 */
[----:B--2---:R2:W3:Y:S01]  /*0b60*/  SYNCS.EXCH.64 URZ, [UR6+0x150], UR4 ;  /* 0x0001500406ff75b2 */ /* 0x0044e20008000100 */
[----:B------:R2:W1:Y:S01]  /*0b70*/  SYNCS.EXCH.64 URZ, [UR6+0x158], UR4 ;  /* 0x0001580406ff75b2 */ /* 0x0004620008000100 */
[----:B------:R-:W-:Y:S01]  /*0b80*/  NOP ;  /* 0x0000000000007918 */ /* 0x000fe20000000000 */
.L_x_12:
[----:B------:R-:W4:Y:S01]  /*0b90*/  SHFL.IDX PT, R0, R85, RZ, 0x1f ;  /* 0x00001fff55007589 */ /* 0x000f2200000e0000 */
[----:B------:R-:W-:Y:S01]  /*0ba0*/  NOP ;  /* 0x0000000000007918 */ /* 0x000fe20000000000 */
[----:B----4-:R-:W-:-:S13]  /*0bb0*/  ISETP.NE.AND P0, PT, R0, 0x4, PT ;  /* 0x000000040000780c */ /* 0x010fda0003f05270 */
[----:B------:R-:W-:Y:S05]  /*0bc0*/  @P0 BRA `(.L_x_13) ;  /* 0x0000000000480947 */ /* 0x000fea0003800000 */
[----:B--23--:R-:W-:Y:S01]  /*0bd0*/  UMOV UR4, 0x720 ;  /* 0x0000072000047882 */ /* 0x00cfe20000000000 */
[----:B------:R-:W-:Y:S01]  /*0be0*/  UMOV UR6, 0x400 ;  /* 0x0000040000067882 */ /* 0x000fe20000000000 */
[----:B------:R-:W-:Y:S01]  /*0bf0*/  USEL UR4, UR4, 0x620, UP4 ;  /* 0x0000062004047887 */ /* 0x000fe2000a000000 */
        /* <DEDUP_REMOVED lines=9> */
[----:B------:R-:W2:Y:S02]  /*0c90*/  FENCE.VIEW.ASYNC.S ;  /* 0x00000000000073c6 */ /* 0x000ea40000000000 */
[----:B--2---:R4:W2:Y:S08]  /*0ca0*/  SYNCS.EXCH.64 URZ, [UR6+0x160], UR8 ;  /* 0x0001600806ff75b2 */ /* 0x0048b00008000100 */
[----:B------:R4:W3:Y:S01]  /*0cb0*/  SYNCS.EXCH.64 URZ, [UR6+0x170], UR4 ;  /* 0x0001700406ff75b2 */ /* 0x0008e20008000100 */
[----:B------:R4:W1:Y:S01]  /*0cc0*/  SYNCS.EXCH.64 URZ, [UR6+0x168], UR8 ;  /* 0x0001680806ff75b2 */ /* 0x0008620008000100 */
[----:B------:R4:W1:Y:S02]  /*0cd0*/  SYNCS.EXCH.64 URZ, [UR6+0x178], UR4 ;  /* 0x0001780406ff75b2 */ /* 0x0008640008000100 */
[----:B----4-:R-:W-:Y:S01]  /*0ce0*/  NOP ;  /* 0x0000000000007918 */ /* 0x010fe20000000000 */
.L_x_13:
[----:B------:R-:W4:Y:S01]  /*0cf0*/  SHFL.IDX PT, R0, R85, RZ, 0x1f ;  /* 0x00001fff55007589 */ /* 0x000f2200000e0000 */
[----:B------:R-:W-:Y:S01]  /*0d00*/  NOP ;  /* 0x0000000000007918 */ /* 0x000fe20000000000 */
[----:B----4-:R-:W-:-:S13]  /*0d10*/  ISETP.NE.AND P0, PT, R0, 0x5, PT ;  /* 0x000000050000780c */ /* 0x010fda0003f05270 */
[----:B------:R-:W-:Y:S05]  /*0d20*/  @P0 BRA `(.L_x_14) ;  /* 0x0000000000440947 */ /* 0x000fea0003800000 */
[----:B--23--:R-:W-:Y:S01]  /*0d30*/  UMOV UR4, 0x400 ;  /* 0x0000040000047882 */ /* 0x00cfe20000000000 */
        /* <DEDUP_REMOVED lines=16> */
.L_x_14:
[----:B------:R-:W4:Y:S01]  /*0e40*/  SHFL.IDX PT, R0, R85, RZ, 0x1f ;  /* 0x00001fff55007589 */ /* 0x000f2200000e0000 */
[----:B------:R-:W-:Y:S01]  /*0e50*/  ISETP.NE.OR P1, PT, RZ, UR18, !P1 ;  /* 0x00000012ff007c0c */ /* 0x000fe2000cf25670 */
[----:B------:R-:W-:Y:S01]  /*0e60*/  NOP ;  /* 0x0000000000007918 */ /* 0x000fe20000000000 */
[----:B----4-:R-:W-:-:S13]  /*0e70*/  ISETP.NE.AND P0, PT, R0, 0x3, PT ;  /* 0x000000030000780c */ /* 0x010fda0003f05270 */
[----:B------:R-:W-:Y:S05]  /*0e80*/  @P0 BRA `(.L_x_15) ;  /* 0x0000000000340947 */ /* 0x000fea0003800000 */
[----:B--23--:R-:W-:Y:S01]  /*0e90*/  UMOV UR4, 0x400 ;  /* 0x0000040000047882 */ /* 0x00cfe20000000000 */
[----:B------:R-:W-:Y:S01]  /*0ea0*/  UMOV UR6, 0x20 ;  /* 0x0000002000067882 */ /* 0x000fe20000000000 */
[----:B------:R-:W-:Y:S02]  /*0eb0*/  ULEA UR4, UR55, UR4, 0x18 ;  /* 0x0000000437047291 */ /* 0x000fe4000f8ec0ff */
[----:B------:R-:W-:-:S04]  /*0ec0*/  UIADD3 UR6, UPT, UPT, -UR6, 0x100000, URZ ;  /* 0x0010000006067890 */ /* 0x000fc8000fffe1ff */
[----:B------:R-:W-:Y:S02]  /*0ed0*/  USHF.L.U32 UR7, UR6, 0xb, URZ ;  /* 0x0000000b06077899 */ /* 0x000fe400080006ff */
[----:B------:R-:W-:Y:S01]  /*0ee0*/  USHF.L.U32 UR6, UR6, 0x1, URZ ;  /* 0x0000000106067899 */ /* 0x000fe200080006ff */
[----:B------:R-:W-:Y:S01]  /*0ef0*/  ELECT P0, URZ, PT ;  /* 0x0000000000ff782f */ /* 0x000fe20003800000 */
[----:B------:R-:W2:Y:S10]  /*0f00*/  FENCE.VIEW.ASYNC.S ;  /* 0x00000000000073c6 */ /* 0x000eb40000000000 */
[----:B--2---:R4:W2:Y:S01]  /*0f10*/  SYNCS.EXCH.64 URZ, [UR4+0x1a0], UR6 ;  /* 0x0001a00604ff75b2 */ /* 0x0048a20008000100 */
[----:B------:R4:W3:Y:S01]  /*0f20*/  SYNCS.EXCH.64 URZ, [UR4+0x1b0], UR6 ;  /* 0x0001b00604ff75b2 */ /* 0x0008e20008000100 */
[----:B------:R4:W1:Y:S01]  /*0f30*/  SYNCS.EXCH.64 URZ, [UR4+0x1a8], UR6 ;  /* 0x0001a80604ff75b2 */ /* 0x0008620008000100 */
[----:B------:R4:W1:Y:S02]  /*0f40*/  SYNCS.EXCH.64 URZ, [UR4+0x1b8], UR6 ;  /* 0x0001b80604ff75b2 */ /* 0x0008640008000100 */
[----:B----4-:R-:W-:Y:S01]  /*0f50*/  NOP ;  /* 0x0000000000007918 */ /* 0x010fe20000000000 */
.L_x_15:
[----:B------:R-:W-:Y:S01]  /*0f60*/  VOTEU.ALL UP0, P1 ;  /* 0x0000000000ff7886 */ /* 0x000fe20000800000 */
[----:B--23--:R-:W-:Y:S01]  /*0f70*/  UMOV UR4, 0x20 ;  /* 0x0000002000047882 */ /* 0x00cfe20000000000 */
[----:B------:R-:W2:Y:S01]  /*0f80*/  LDCU UR7, c[0x0][0x36c] ;  /* 0x00006d80ff0777ac */ /* 0x000ea20008000800 */
[----:B------:R-:W-:Y:S01]  /*0f90*/  NOP ;  /* 0x0000000000007918 */ /* 0x000fe20000000000 */
[----:B-1----:R-:W-:Y:S01]  /*0fa0*/  LOP3.LUT R3, R92, 0x1f, RZ, 0xc0, !PT ;  /* 0x0000001f5c037812 */ /* 0x002fe200078ec0ff */
[----:B------:R-:W-:Y:S01]  /*0fb0*/  @!UP0 UMOV UR6, 0x400 ;  /* 0x0000040000068882 */ /* 0x000fe20000000000 */
[----:B------:R-:W-:-:S04]  /*0fc0*/  @!UP0 UIADD3 UR4, UPT, UPT, -UR4, 0x100000, URZ ;  /* 0x0010000004048890 */ /* 0x000fc8000fffe1ff */
[----:B------:R-:W-:Y:S02]  /*0fd0*/  @!UP0 USHF.L.U32 UR5, UR4, 0xb, URZ ;  /* 0x0000000b04058899 */ /* 0x000fe400080006ff */
[----:B------:R-:W-:Y:S02]  /*0fe0*/  @!UP0 USHF.L.U32 UR4, UR4, 0x1, URZ ;  /* 0x0000000104048899 */ /* 0x000fe400080006ff */
[----:B------:R-:W-:Y:S01]  /*0ff0*/  @!UP0 ULEA UR6, UR55, UR6, 0x18 ;  /* 0x0000000637068291 */ /* 0x000fe2000f8ec0ff */
[----:B------:R-:W-:Y:S01]  /*1000*/  VOTEU.ALL UP0, P1 ;  /* 0x0000000000ff7886 */ /* 0x000fe20000800000 */
[----:B------:R-:W-:Y:S02]  /*1010*/  UISETP.NE.AND UP5, UPT, UR18, URZ, UPT ;  /* 0x000000ff1200728c */ /* 0x000fe4000bfa5270 */
[----:B--2---:R-:W-:Y:S01]  /*1020*/  UISETP.EQ.U32.AND UP6, UPT, UR7, 0x1, UPT ;  /* 0x000000010700788c */ /* 0x004fe2000bfc2070 */
[----:B------:R-:W1:Y:S07]  /*1030*/  FENCE.VIEW.ASYNC.S ;  /* 0x00000000000073c6 */ /* 0x000e6e0000000000 */
[----:B-1----:R1:W2:Y:S01]  /*1040*/  @!UP0 SYNCS.EXCH.64 URZ, [UR6+0x1c0], UR4 ;  /* 0x0001c00406ff85b2 */ /* 0x0022a20008000100 */
[----:B------:R-:W-:Y:S05]  /*1050*/  BRA.U !UP6, `(.L_x_16) ;  /* 0x000000010e087547 */ /* 0x000fea000b800000 */
[----:B--2---:R-:W-:Y:S01]  /*1060*/  UCGABAR_ARV ;  /* 0x00000000000079c7 */ /* 0x004fe20008000000 */
[----:B------:R-:W-:Y:S05]  /*1070*/  BRA `(.L_x_17) ;  /* 0x0000000000047947 */ /* 0x000fea0003800000 */
.L_x_16:
[----:B--2---:R-:W-:Y:S01]  /*1080*/  NOP ;  /* 0x0000000000007918 */ /* 0x004fe20000000000 */
.L_x_17:
[----:B------:R-:W2:Y:S01]  /*1090*/  S2UR UR62, SR_CTAID.X ;  /* 0x00000000003e79c3 */ /* 0x000ea20000002500 */
[----:B------:R-:W-:-:S05]  /*10a0*/  CS2R.32 R87, SR_CgaSize ;  /* 0x0000000000577805 */ /* 0x000fca0000008a00 */
[----:B------:R-:W-:-:S05]  /*10b0*/  IMAD R87, R87, -0xa0, RZ ;  /* 0xffffff6057577824 */ /* 0x000fca00078e02ff */
[----:B-1----:R-:W-:-:S14]  /*10c0*/  R2UR UR5, R87 ;  /* 0x00000000570572ca */ /* 0x002fdc00000e0000 */
[----:B------:R-:W1:Y:S01]  /*10d0*/  LDCU UR5, c[0x0][UR5+0x2b0] ;  /* 0x00005600050577ac */ /* 0x000e620008000800 */
[----:B------:R-:W-:-:S05]  /*10e0*/  CS2R.32 R87, SR_CgaSize ;  /* 0x0000000000577805 */ /* 0x000fca0000008a00 */
[----:B------:R-:W-:-:S05]  /*10f0*/  IMAD R87, R87, -0xa0, RZ ;  /* 0xffffff6057577824 */ /* 0x000fca00078e02ff */
[----:B------:R-:W-:-:S14]  /*1100*/  R2UR UR4, R87 ;  /* 0x00000000570472ca */ /* 0x000fdc00000e0000 */
[----:B------:R-:W3:Y:S01]  /*1110*/  LDCU UR4, c[0x0][UR4+0x2b4] ;  /* 0x00005680040477ac */ /* 0x000ee20008000800 */
[----:B------:R-:W4:Y:S01]  /*1120*/  S2UR UR26, SR_CTAID.Y ;  /* 0x00000000001a79c3 */ /* 0x000f220000002600 */
[----:B------:R-:W-:-:S05]  /*1130*/  CS2R.32 R87, SR_CgaSize ;  /* 0x0000000000577805 */ /* 0x000fca0000008a00 */
[----:B------:R-:W-:-:S05]  /*1140*/  IMAD R87, R87, -0xa0, RZ ;  /* 0xffffff6057577824 */ /* 0x000fca00078e02ff */
[----:B------:R-:W-:-:S14]  /*1150*/  R2UR UR7, R87 ;  /* 0x00000000570772ca */ /* 0x000fdc00000e0000 */
[----:B------:R-:W3:Y:S01]  /*1160*/  LDCU UR7, c[0x0][UR7+0x2a0] ;  /* 0x00005400070777ac */ /* 0x000ee20008000800 */
[----:B------:R-:W-:-:S05]  /*1170*/  CS2R.32 R87, SR_CgaSize ;  /* 0x0000000000577805 */ /* 0x000fca0000008a00 */
[----:B------:R-:W-:-:S05]  /*1180*/  IMAD R87, R87, -0xa0, RZ ;  /* 0xffffff6057577824 */ /* 0x000fca00078e02ff */
[----:B------:R-:W-:-:S14]  /*1190*/  R2UR UR8, R87 ;  /* 0x00000000570872ca */ /* 0x000fdc00000e0000 */
[----:B------:R-:W3:Y:S01]  /*11a0*/  LDCU UR8, c[0x0][UR8+0x2a4] ;  /* 0x00005480080877ac */ /* 0x000ee20008000800 */
[----:B------:R-:W-:Y:S02]  /*11b0*/  UISETP.GT.U32.AND UP0, UPT, UR52, 0xffff, UPT ;  /* 0x0000ffff3400788c */ /* 0x000fe4000bf04070 */
[----:B------:R-:W-:Y:S01]  /*11c0*/  USHF.R.U32.HI UR59, URZ, 0x1, UR55 ;  /* 0x00000001ff3b7899 */ /* 0x000fe20008011637 */
[----:B------:R-:W3:Y:S01]  /*11d0*/  LDCU UR19, c[0x0][0xf24] ;  /* 0x0001e480ff1377ac */ /* 0x000ee20008000800 */
[----:B--2---:R-:W-:Y:S01]  /*11e0*/  I2FP.F32.U32 R2, UR62 ;  /* 0x0000003e00027c45 */ /* 0x004fe20008201000 */
[----:B------:R-:W2:Y:S04]  /*11f0*/  LDCU UR39, c[0x0][0xf24] ;  /* 0x0001e480ff2777ac */ /* 0x000ea80008000800 */
[----:B-1----:R-:W-:Y:S01]  /*1200*/  FMUL R2, R2, UR5 ;  /* 0x0000000502027c20 */ /* 0x002fe20008400000 */
[----:B------:R-:W1:Y:S01]  /*1210*/  LDCU UR22, c[0x0][0xf30] ;  /* 0x0001e600ff1677ac */ /* 0x000e620008000800 */
[----:B----4-:R-:W-:Y:S01]  /*1220*/  I2FP.F32.U32 R0, UR26 ;  /* 0x0000001a00007c45 */ /* 0x010fe20008201000 */
[----:B------:R-:W-:-:S03]  /*1230*/  USHF.L.U32 UR38, UR55, 0x8, URZ ;  /* 0x0000000837267899 */ /* 0x000fc600080006ff */
[----:B------:R-:W4:Y:S01]  /*1240*/  F2I.U32.TRUNC.NTZ R2, R2 ;  /* 0x0000000200027305 */ /* 0x000f22000020f000 */
[----:B------:R-:W-:Y:S01]  /*1250*/  USHF.L.U32 UR45, UR55, 0x6, URZ ;  /* 0x00000006372d7899 */ /* 0x000fe200080006ff */
[----:B---3--:R-:W-:Y:S01]  /*1260*/  FMUL R0, R0, UR4 ;  /* 0x0000000400007c20 */ /* 0x008fe20008400000 */
[----:B------:R-:W-:Y:S01]  /*1270*/  USEL UR37, UR52, 0xffff, !UP0 ;  /* 0x0000ffff34257887 */ /* 0x000fe2000c000000 */
[----:B------:R-:W-:-:S04]  /*1280*/  UMOV UR27, UR62 ;  /* 0x0000003e001b7c82 */ /* 0x000fc80008000000 */
[----:B------:R-:W3:Y:S01]  /*1290*/  F2I.U32.TRUNC.NTZ R0, R0 ;  /* 0x0000000000007305 */ /* 0x000ee2000020f000 */
[----:B----4-:R-:W-:Y:S02]  /*12a0*/  R2UR UR4, R2 ;  /* 0x00000000020472ca */ /* 0x010fe400000e0000 */
[----:B------:R-:W-:Y:S02]  /*12b0*/  PRMT R2, RZ, 0x7610, R2 ;  /* 0x00007610ff027816 */ /* 0x000fe40000000002 */
[----:B---3--:R-:W-:Y:S02]  /*12c0*/  R2UR UR6, R0 ;  /* 0x00000000000672ca */ /* 0x008fe400000e0000 */
[----:B------:R-:W-:-:S07]  /*12d0*/  PRMT R0, RZ, 0x7610, R0 ;  /* 0x00007610ff007816 */ /* 0x000fce0000000000 */
[----:B------:R-:W-:-:S04]  /*12e0*/  UIADD3 UR5, UPT, UPT, -UR4, URZ, URZ ;  /* 0x000000ff04057290 */ /* 0x000fc8000fffe1ff */
[----:B------:R-:W-:Y:S02]  /*12f0*/  UIMAD UR5, UR7, UR5, UR62 ;  /* 0x00000005070572a4 */ /* 0x000fe4000f8e023e */
[----:B------:R-:W-:-:S04]  /*1300*/  UIADD3 UR4, UPT, UPT, -UR6, URZ, URZ ;  /* 0x000000ff06047290 */ /* 0x000fc8000fffe1ff */
[----:B------:R-:W-:Y:S01]  /*1310*/  IMAD.U32 R87, RZ, RZ, UR5 ;  /* 0x00000005ff577e24 */ /* 0x000fe2000f8e00ff */
[----:B------:R-:W-:-:S06]  /*1320*/  UIMAD UR4, UR8, UR4, UR26 ;  /* 0x00000004080472a4 */ /* 0x000fcc000f8e021a */
[----:B------:R-:W-:Y:S01]  /*1330*/  IMAD.U32 R86, RZ, RZ, UR4 ;  /* 0x00000004ff567e24 */ /* 0x000fe2000f8e00ff */
[----:B-12---:R-:W-:Y:S06]  /*1340*/  BRA.U UP5, `(.L_x_18) ;  /* 0x00000001056c7547 */ /* 0x006fec000b800000 */
[----:B------:R-:W-:Y:S02]  /*1350*/  R2UR UR4, R86 ;  /* 0x00000000560472ca */ /* 0x000fe400000e0000 */
[----:B------:R-:W-:-:S11]  /*1360*/  R2UR UR10, R87 ;  /* 0x00000000570a72ca */ /* 0x000fd600000e0000 */
[----:B------:R-:W-:Y:S02]  /*1370*/  UISETP.NE.AND UP0, UPT, UR4, URZ, UPT ;  /* 0x000000ff0400728c */ /* 0x000fe4000bf05270 */
[----:B------:R-:W-:Y:S02]  /*1380*/  ULOP3.LUT UR4, UR10, 0x2, URZ, 0x3c, !UPT ;  /* 0x000000020a047892 */ /* 0x000fe4000f8e3cff */
[----:B------:R-:W-:Y:S02]  /*1390*/  UISETP.GT.U32.AND UP2, UPT, UR10, 0x1, UP0 ;  /* 0x000000010a00788c */ /* 0x000fe40008744070 */
[----:B------:R-:W-:Y:S02]  /*13a0*/  ULOP3.LUT UR5, UR10, 0x4, URZ, 0x3c, !UPT ;  /* 0x000000040a057892 */ /* 0x000fe4000f8e3cff */
[----:B------:R-:W-:Y:S02]  /*13b0*/  USEL UR8, URZ, 0x1, UP2 ;  /* 0x00000001ff087887 */ /* 0x000fe40009000000 */
[----:B------:R-:W-:-:S02]  /*13c0*/  USEL UR7, URZ, 0x2, UP2 ;  /* 0x00000002ff077887 */ /* 0x000fc40009000000 */
[----:B------:R-:W-:Y:S02]  /*13d0*/  UISETP.GT.U32.AND UP2, UPT, UR4, 0x1, UP0 ;  /* 0x000000010400788c */ /* 0x000fe40008744070 */
[----:B------:R-:W-:Y:S02]  /*13e0*/  ULOP3.LUT UR4, UR10, 0x6, URZ, 0x3c, !UPT ;  /* 0x000000060a047892 */ /* 0x000fe4000f8e3cff */
[----:B------:R-:W-:Y:S02]  /*13f0*/  USEL UR6, URZ, 0x4, UP2 ;  /* 0x00000004ff067887 */ /* 0x000fe40009000000 */
[----:B------:R-:W-:Y:S02]  /*1400*/  USEL UR9, URZ, 0x8, UP2 ;  /* 0x00000008ff097887 */ /* 0x000fe40009000000 */
[----:B------:R-:W-:Y:S02]  /*1410*/  UISETP.GT.U32.AND UP2, UPT, UR5, 0x1, UP0 ;  /* 0x000000010500788c */ /* 0x000fe40008744070 */
[----:B------:R-:W-:-:S02]  /*1420*/  UISETP.GT.U32.AND UP0, UPT, UR4, 0x1, UP0 ;  /* 0x000000010400788c */ /* 0x000fc40008704070 */
[----:B------:R-:W-:Y:S02]  /*1430*/  USEL UR4, URZ, 0x10, UP2 ;  /* 0x00000010ff047887 */ /* 0x000fe40009000000 */
[----:B------:R-:W-:Y:S02]  /*1440*/  UIADD3 UR5, UPT, UPT, UR6, UR7, UR8 ;  /* 0x0000000706057290 */ /* 0x000fe4000fffe008 */
[----:B------:R-:W-:Y:S02]  /*1450*/  USEL UR7, URZ, 0x40, UP0 ;  /* 0x00000040ff077887 */ /* 0x000fe40008000000 */
[----:B------:R-:W-:Y:S02]  /*1460*/  USEL UR8, URZ, 0x20, UP2 ;  /* 0x00000020ff087887 */ /* 0x000fe40009000000 */
[----:B------:R-:W-:Y:S02]  /*1470*/  UIADD3 UR5, UPT, UPT, UR4, UR5, UR9 ;  /* 0x0000000504057290 */ /* 0x000fe4000fffe009 */
[----:B------:R-:W-:-:S02]  /*1480*/  ULOP3.LUT UR4, UR10, 0xfffffffe, URZ, 0xc0, !UPT ;  /* 0xfffffffe0a047892 */ /* 0x000fc4000f8ec0ff */
[----:B------:R-:W-:Y:S02]  /*1490*/  USEL UR6, URZ, 0x80, UP0 ;  /* 0x00000080ff067887 */ /* 0x000fe40008000000 */
[----:B------:R-:W-:-:S03]  /*14a0*/  UIADD3 UR5, UPT, UPT, UR7, UR5, UR8 ;  /* 0x0000000507057290 */ /* 0x000fc6000fffe008 */
[----:B------:R-:W-:Y:S01]  /*14b0*/  UMOV UR7, 0x3 ;  /* 0x0000000300077882 */ /* 0x000fe20000000000 */
[----:B------:R-:W-:Y:S02]  /*14c0*/  UIADD3 UR5, UPT, UPT, UR5, UR6, URZ ;  /* 0x0000000605057290 */ /* 0x000fe4000fffe0ff */
[----:B------:R-:W-:-:S04]  /*14d0*/  USHF.L.U32 UR4, UR7, UR4, URZ ;  /* 0x0000000407047299 */ /* 0x000fc800080006ff */
[----:B------:R-:W-:Y:S02]  /*14e0*/  IMAD.U32 R2, RZ, RZ, UR5 ;  /* 0x00000005ff027e24 */ /* 0x000fe4000f8e00ff */
[----:B------:R-:W-:-:S07]  /*14f0*/  IMAD.U32 R0, RZ, RZ, UR4 ;  /* 0x00000004ff007e24 */ /* 0x000fce000f8e00ff */
.L_x_18:
[----:B------:R-:W1:Y:S01]  /*1500*/  S2UR UR44, SR_CTAID.Z ;  /* 0x00000000002c79c3 */ /* 0x000e620000002700 */
[----:B------:R-:W-:Y:S01]  /*1510*/  UISETP.GE.AND UP0, UPT, UR19, 0x1, UPT ;  /* 0x000000011300788c */ /* 0x000fe2000bf06270 */
[----:B------:R-:W-:-:S08]  /*1520*/  UMOV UR23, 0x55 ;  /* 0x0000005500177882 */ /* 0x000fd00000000000 */
[----:B------:R-:W-:Y:S05]  /*1530*/  BRA.U !UP0, `(.L_x_19) ;  /* 0x0000000108d07547 */ /* 0x000fea000b800000 */
[----:B------:R-:W2:Y:S01]  /*1540*/  LDCU.128 UR12, c[0x0][0xf10] ;  /* 0x0001e200ff0c77ac */ /* 0x000ea20008000c00 */
[----:B------:R-:W3:Y:S01]  /*1550*/  LDCU UR6, c[0x0][0x370] ;  /* 0x00006e00ff0677ac */ /* 0x000ee20008000800 */
[----:B------:R-:W4:Y:S01]  /*1560*/  LDCU UR7, c[0x0][0x374] ;  /* 0x00006e80ff0777ac */ /* 0x000f220008000800 */
[----:B------:R-:W1:Y:S01]  /*1570*/  LDCU UR20, c[0x0][0xf0c] ;  /* 0x0001e180ff1477ac */ /* 0x000e620008000800 */
[----:B------:R-:W1:Y:S01]  /*1580*/  LDCU UR21, c[0x0][0xf20] ;  /* 0x0001e400ff1577ac */ /* 0x000e620008000800 */
[----:B------:R-:W1:Y:S01]  /*1590*/  LDCU.64 UR8, c[0x0][0xf28] ;  /* 0x0001e500ff0877ac */ /* 0x000e620008000a00 */
[----:B--2---:R-:W-:Y:S02]  /*15a0*/  UISETP.NE.AND UP3, UPT, UR14, 0x1, UPT ;  /* 0x000000010e00788c */ /* 0x004fe4000bf65270 */
[----:B----4-:R-:W-:Y:S02]  /*15b0*/  UIMAD.WIDE.U32 UR10, UR7, UR15, URZ ;  /* 0x0000000f070a72a5 */ /* 0x010fe4000f8e00ff */
[----:B---3--:R-:W-:-:S02]  /*15c0*/  UIMAD.WIDE.U32 UR16, UR6, UR12, URZ ;  /* 0x0000000c061072a5 */ /* 0x008fc4000f8e00ff */
[----:B-1----:R-:W-:Y:S02]  /*15d0*/  UISETP.NE.AND UP0, UPT, UR20, 0x1, UPT ;  /* 0x000000011400788c */ /* 0x002fe4000bf05270 */
[----:B------:R-:W-:Y:S01]  /*15e0*/  UIMAD.WIDE.U32 UR4, UR27, UR12, URZ ;  /* 0x0000000c1b0472a5 */ /* 0x000fe2000f8e00ff */
[----:B------:R-:W-:Y:S02]  /*15f0*/  UMOV UR10, UR11 ;  /* 0x0000000b000a7c82 */ /* 0x000fe40008000000 */
[----:B------:R-:W-:Y:S01]  /*1600*/  UMOV UR16, UR17 ;  /* 0x0000001100107c82 */ /* 0x000fe20008000000 */
[----:B------:R-:W-:Y:S02]  /*1610*/  @UP3 USHF.R.U32.HI UR7, URZ, UR21, UR10 ;  /* 0x00000015ff073299 */ /* 0x000fe4000801160a */
[----:B------:R-:W-:Y:S02]  /*1620*/  UISETP.NE.AND UP2, UPT, UR19, 0x1, UPT ;  /* 0x000000011300788c */ /* 0x000fe4000bf45270 */
[----:B------:R-:W-:-:S02]  /*1630*/  USHF.R.U32.HI UR5, URZ, UR13, UR5 ;  /* 0x0000000dff057299 */ /* 0x000fc40008011605 */
[----:B------:R-:W-:Y:S02]  /*1640*/  @UP0 USHF.R.U32.HI UR6, URZ, UR13, UR16 ;  /* 0x0000000dff060299 */ /* 0x000fe40008011610 */
[----:B------:R-:W-:Y:S02]  /*1650*/  UIMAD.WIDE.U32 UR12, UR26, UR15, URZ ;  /* 0x0000000f1a0c72a5 */ /* 0x000fe4000f8e00ff */
[----:B------:R-:W-:Y:S02]  /*1660*/  UIMAD.WIDE.U32 UR10, UR7, UR8, URZ ;  /* 0x00000008070a72a5 */ /* 0x000fe4000f8e00ff */
[----:B------:R-:W-:Y:S02]  /*1670*/  UIMAD.WIDE.U32 UR16, UR6, UR8, URZ ;  /* 0x00000008061072a5 */ /* 0x000fe4000f8e00ff */
[----:B------:R-:W-:Y:S01]  /*1680*/  USEL UR5, UR27, UR5, !UP0 ;  /* 0x000000051b057287 */ /* 0x000fe2000c000000 */
[----:B------:R-:W-:Y:S02]  /*1690*/  UMOV UR4, UR13 ;  /* 0x0000000d00047c82 */ /* 0x000fe40008000000 */
[----:B------:R-:W-:Y:S01]  /*16a0*/  UMOV UR10, UR11 ;  /* 0x0000000b000a7c82 */ /* 0x000fe20008000000 */
[----:B------:R-:W-:-:S02]  /*16b0*/  USHF.R.U32.HI UR4, URZ, UR21, UR4 ;  /* 0x00000015ff047299 */ /* 0x000fc40008011604 */
[----:B------:R-:W-:Y:S01]  /*16c0*/  @UP2 USHF.R.U32.HI UR7, URZ, UR9, UR10 ;  /* 0x00000009ff072299 */ /* 0x000fe2000801160a */
[----:B------:R-:W-:Y:S01]  /*16d0*/  UMOV UR16, UR17 ;  /* 0x0000001100107c82 */ /* 0x000fe20008000000 */
[----:B------:R-:W-:Y:S02]  /*16e0*/  USEL UR4, UR26, UR4, !UP3 ;  /* 0x000000041a047287 */ /* 0x000fe4000d800000 */
[----:B------:R-:W-:Y:S02]  /*16f0*/  @UP2 USHF.R.U32.HI UR6, URZ, UR9, UR16 ;  /* 0x00000009ff062299 */ /* 0x000fe40008011610 */
[----:B------:R-:W-:Y:S02]  /*1700*/  UIMAD UR7, UR7, UR19, URZ ;  /* 0x00000013070772a4 */ /* 0x000fe4000f8e02ff */
[----:B------:R-:W-:Y:S02]  /*1710*/  UIMAD UR12, UR6, UR19, URZ ;  /* 0x00000013060c72a4 */ /* 0x000fe4000f8e02ff */
[----:B------:R-:W-:-:S02]  /*1720*/  UISETP.GE.AND UP0, UPT, UR4, UR7, UPT ;  /* 0x000000070400728c */ /* 0x000fc4000bf06270 */
[----:B------:R-:W-:Y:S02]  /*1730*/  UIMAD.WIDE.U32 UR10, UR4, UR8, URZ ;  /* 0x00000008040a72a5 */ /* 0x000fe4000f8e00ff */
[----:B------:R-:W-:Y:S02]  /*1740*/  UISETP.GE.OR UP0, UPT, UR5, UR12, UP0 ;  /* 0x0000000c0500728c */ /* 0x000fe40008706670 */
[----:B------:R-:W-:Y:S02]  /*1750*/  UIMAD.WIDE.U32 UR12, UR5, UR8, URZ ;  /* 0x00000008050c72a5 */ /* 0x000fe4000f8e00ff */
[----:B------:R-:W-:Y:S01]  /*1760*/  UIADD3 UR10, UPT, UPT, -UR4, URZ, URZ ;  /* 0x000000ff040a7290 */ /* 0x000fe2000fffe1ff */
[----:B------:R-:W-:Y:S01]  /*1770*/  UMOV UR8, UR11 ;  /* 0x0000000b00087c82 */ /* 0x000fe20008000000 */
[----:B------:R-:W-:Y:S02]  /*1780*/  UIADD3 UR11, UPT, UPT, -UR5, URZ, URZ ;  /* 0x000000ff050b7290 */ /* 0x000fe4000fffe1ff */
[----:B------:R-:W-:-:S03]  /*1790*/  USHF.R.U32.HI UR8, URZ, UR9, UR8 ;  /* 0x00000009ff087299 */ /* 0x000fc60008011608 */
[----:B------:R-:W-:Y:S01]  /*17a0*/  @!UP0 UMOV UR7, UR13 ;  /* 0x0000000d00078c82 */ /* 0x000fe20008000000 */
[----:B------:R-:W-:Y:S02]  /*17b0*/  UIMAD UR26, UR14, UR10, UR26 ;  /* 0x0000000a0e1a72a4 */ /* 0x000fe4000f8e021a */
[----:B------:R-:W-:Y:S02]  /*17c0*/  USEL UR8, UR4, UR8, !UP2 ;  /* 0x0000000804087287 */ /* 0x000fe4000d000000 */
[----:B------:R-:W-:Y:S02]  /*17d0*/  @!UP0 USHF.R.U32.HI UR7, URZ, UR9, UR7 ;  /* 0x00000009ff078299 */ /* 0x000fe40008011607 */
[----:B------:R-:W-:Y:S02]  /*17e0*/  UIADD3 UR9, UPT, UPT, -UR8, URZ, URZ ;  /* 0x000000ff08097290 */ /* 0x000fe4000fffe1ff */
[----:B------:R-:W-:Y:S02]  /*17f0*/  @!UP0 USEL UR7, UR5, UR7, !UP2 ;  /* 0x0000000705078287 */ /* 0x000fe4000d000000 */
[----:B------:R-:W-:-:S02]  /*1800*/  UIMAD UR9, UR19, UR9, UR4 ;  /* 0x00000009130972a4 */ /* 0x000fc4000f8e0204 */
[----:B------:R-:W-:Y:S02]  /*1810*/  @!UP0 UIADD3 UR8, UPT, UPT, UR8, -UR7, URZ ;  /* 0x8000000708088290 */ /* 0x000fe4000fffe0ff */
[----:B------:R-:W-:Y:S02]  /*1820*/  @!UP0 UIMAD UR6, UR9, UR6, UR7 ;  /* 0x00000006090682a4 */ /* 0x000fe4000f8e0207 */
[----:B------:R-:W-:Y:S02]  /*1830*/  @!UP0 UIMAD UR4, UR8, UR19, UR5 ;  /* 0x00000013080482a4 */ /* 0x000fe4000f8e0205 */
[----:B------:R-:W-:Y:S02]  /*1840*/  UIMAD UR27, UR20, UR11, UR27 ;  /* 0x0000000b141b72a4 */ /* 0x000fe4000f8e021b */
[----:B------:R-:W-:Y:S01]  /*1850*/  UIMAD UR26, UR4, UR14, UR26 ;  /* 0x0000000e041a72a4 */ /* 0x000fe2000f8e021a */
[----:B------:R-:W-:Y:S02]  /*1860*/  @!UP0 UMOV UR5, UR6 ;  /* 0x0000000600058c82 */ /* 0x000fe40008000000 */
[----:B------:R-:W-:-:S12]  /*1870*/  UIMAD UR27, UR5, UR20, UR27 ;  /* 0x00000014051b72a4 */ /* 0x000fd8000f8e021b */
.L_x_19:
[----:B------:R-:W-:Y:S02]  /*1880*/  UISETP.NE.AND UP2, UPT, UR22, 0x1, UPT ;  /* 0x000000011600788c */ /* 0x000fe4000bf45270 */
[----:B------:R-:W-:Y:S02]  /*1890*/  ULOP3.LUT UR45, UR45, 0x1c0, URZ, 0xc0, !UPT ;  /* 0x000001c02d2d7892 */ /* 0x000fe4000f8ec0ff */
[----:B------:R-:W-:Y:S02]  /*18a0*/  ULOP3.LUT UR37, UR37, 0xffff, URZ, 0xc0, !UPT ;  /* 0x0000ffff25257892 */ /* 0x000fe4000f8ec0ff */
[----:B------:R-:W-:Y:S02]  /*18b0*/  UISETP.NE.AND UP0, UPT, UR18, 0x2, UPT ;  /* 0x000000021200788c */ /* 0x000fe4000bf05270 */
[----:B------:R-:W-:Y:S02]  /*18c0*/  ULOP3.LUT UR63, UR62, 0x1, URZ, 0xc0, !UPT ;  /* 0x000000013e3f7892 */ /* 0x000fe4000f8ec0ff */
[----:B------:R-:W-:-:S02]  /*18d0*/  ULOP3.LUT UR59, UR59, 0x3, URZ, 0xc0, !UPT ;  /* 0x000000033b3b7892 */ /* 0x000fc4000f8ec0ff */
[----:B------:R-:W-:Y:S02]  /*18e0*/  ULOP3.LUT UR38, UR38, 0x600, URZ, 0xc0, !UPT ;  /* 0x0000060026267892 */ /* 0x000fe4000f8ec0ff */
[----:B------:R-:W-:Y:S02]  /*18f0*/  USHF.R.U32.HI UR10, URZ, 0x1, UR45 ;  /* 0x00000001ff0a7899 */ /* 0x000fe4000801162d */
[----:B------:R-:W-:Y:S01]  /*1900*/  USHF.L.U32 UR37, UR23, UR37, URZ ;  /* 0x0000002517257299 */ /* 0x000fe200080006ff */
[----:B------:R-:W-:Y:S11]  /*1910*/  BRA.U UP2, `(.L_x_20) ;  /* 0x0000000102407547 */ /* 0x000ff6000b800000 */
[----:B------:R-:W2:Y:S01]  /*1920*/  LDCU.128 UR12, c[0x0][0xf10] ;  /* 0x0001e200ff0c77ac */ /* 0x000ea20008000c00 */
[----:B------:R-:W3:Y:S01]  /*1930*/  LDCU UR8, c[0x0][0xf0c] ;  /* 0x0001e180ff0877ac */ /* 0x000ee20008000800 */
[----:B------:R-:W4:Y:S01]  /*1940*/  LDCU UR9, c[0x0][0xf20] ;  /* 0x0001e400ff0977ac */ /* 0x000f220008000800 */
[----:B--2---:R-:W-:Y:S02]  /*1950*/  UIMAD.WIDE.U32 UR4, UR27, UR12, URZ ;  /* 0x0000000c1b0472a5 */ /* 0x004fe4000f8e00ff */
[----:B------:R-:W-:Y:S02]  /*1960*/  UIMAD.WIDE.U32 UR6, UR26, UR15, URZ ;  /* 0x0000000f1a0672a5 */ /* 0x000fe4000f8e00ff */
[----:B---3--:R-:W-:Y:S02]  /*1970*/  UISETP.NE.AND UP2, UPT, UR8, 0x1, UPT ;  /* 0x000000010800788c */ /* 0x008fe4000bf45270 */
[----:B------:R-:W-:-:S03]  /*1980*/  USHF.R.U32.HI UR5, URZ, UR13, UR5 ;  /* 0x0000000dff057299 */ /* 0x000fc60008011605 */
[----:B------:R-:W-:Y:S01]  /*1990*/  UMOV UR4, UR7 ;  /* 0x0000000700047c82 */ /* 0x000fe20008000000 */
[----:B------:R-:W-:Y:S02]  /*19a0*/  USEL UR5, UR27, UR5, !UP2 ;  /* 0x000000051b057287 */ /* 0x000fe4000d000000 */
[----:B------:R-:W-:Y:S02]  /*19b0*/  UISETP.NE.AND UP2, UPT, UR14, 0x1, UPT ;  /* 0x000000010e00788c */ /* 0x000fe4000bf45270 */
[----:B----4-:R-:W-:-:S04]  /*19c0*/  USHF.R.U32.HI UR4, URZ, UR9, UR4 ;  /* 0x00000009ff047299 */ /* 0x010fc80008011604 */
[----:B------:R-:W-:-:S04]  /*19d0*/  USEL UR4, UR26, UR4, !UP2 ;  /* 0x000000041a047287 */ /* 0x000fc8000d000000 */
[----:B------:R-:W-:Y:S02]  /*19e0*/  UIADD3 UR6, UPT, UPT, UR5, -UR4, URZ ;  /* 0x8000000405067290 */ /* 0x000fe4000fffe0ff */
[----:B------:R-:W-:Y:S02]  /*19f0*/  UIADD3 UR4, UPT, UPT, -UR5, UR4, URZ ;  /* 0x0000000405047290 */ /* 0x000fe4000fffe1ff */
[----:B------:R-:W-:Y:S02]  /*1a00*/  UIMAD UR26, UR6, UR14, UR26 ;  /* 0x0000000e061a72a4 */ /* 0x000fe4000f8e021a */
[----:B------:R-:W-:-:S12]  /*1a10*/  UIMAD UR27, UR4, UR8, UR27 ;  /* 0x00000008041b72a4 */ /* 0x000fd8000f8e021b */
.L_x_20:
[----:B------:R-:W-:Y:S05]  /*1a20*/  BRA.U !UP6, `(.L_x_21) ;  /* 0x000000010e0c7547 */ /* 0x000fea000b800000 */
[----:B------:R-:W-:Y:S01]  /*1a30*/  UCGABAR_WAIT ;  /* 0x0000000000007dc7 */ /* 0x000fe20008000000 */
[----:B------:R-:W-:Y:S01]  /*1a40*/  CCTL.IVALL ;  /* 0x00000000ff00798f */ /* 0x000fe20002000000 */
[----:B------:R-:W-:Y:S05]  /*1a50*/  BRA `(.L_x_22) ;  /* 0x0000000000047947 */ /* 0x000fea0003800000 */
.L_x_21:
[----:B------:R-:W-:Y:S06]  /*1a60*/  BAR.SYNC.DEFER_BLOCKING 0x0 ;  /* 0x0000000000007b1d */ /* 0x000fec0000010000 */
.L_x_22:
[----:B------:R-:W-:Y:S05]  /*1a70*/  BRA.U UP0, `(.L_x_23) ;  /* 0x0000001d00a07547 */ /* 0x000fea000b800000 */
[----:B------:R-:W2:Y:S01]  /*1a80*/  LDCU UR6, c[0x0][0x38c] ;  /* 0x00007180ff0677ac */ /* 0x000ea20008000800 */
[----:B------:R-:W-:Y:S01]  /*1a90*/  PLOP3.LUT P2, PT, PT, PT, UP4, 0x80, 0x8 ;  /* 0x000000000008781c */ /* 0x000fe20003f4f048 */
[----:B------:R-:W-:Y:S01]  /*1aa0*/  IMAD.MOV.U32 R12, RZ, RZ, 0x1 ;  /* 0x00000001ff0c7424 */ /* 0x000fe200078e00ff */
[----:B------:R-:W-:Y:S02]  /*1ab0*/  ISETP.NE.AND P3, PT, R3, RZ, P4 ;  /* 0x000000ff0300720c */ /* 0x000fe40002765270 */
[----:B------:R-:W-:Y:S02]  /*1ac0*/  CS2R R10, SRZ ;  /* 0x00000000000a7805 */ /* 0x000fe4000001ff00 */
[----:B------:R-:W-:Y:S01]  /*1ad0*/  PLOP3.LUT P2, PT, P2, PT, PT, 0x8, 0x80 ;  /* 0x000000000080781c */ /* 0x000fe2000174e170 */
[----:B------:R-:W-:Y:S01]  /*1ae0*/  IMAD.MOV.U32 R9, RZ, RZ, RZ ;  /* 0x000000ffff097224 */ /* 0x000fe200078e00ff */
[----:B------:R-:W3:Y:S01]  /*1af0*/  LDCU UR54, c[0x0][0x370] ;  /* 0x00006e00ff3677ac */ /* 0x000ee20008000800 */
[----:B------:R-:W-:Y:S01]  /*1b00*/  IMAD.MOV.U32 R8, RZ, RZ, 0x1 ;  /* 0x00000001ff087424 */ /* 0x000fe200078e00ff */
[----:B------:R-:W4:Y:S01]  /*1b10*/  LDCU.64 UR30, c[0x0][0x348] ;  /* 0x00006900ff1e77ac */ /* 0x000f220008000a00 */
[----:B------:R-:W-:Y:S01]  /*1b20*/  ULEA UR59, UR63, UR59, 0x2 ;  /* 0x0000003b3f3b7291 */ /* 0x000fe2000f8e10ff */
[----:B------:R-:W1:Y:S01]  /*1b30*/  LDCU UR53, c[0x0][0x374] ;  /* 0x00006e80ff3577ac */ /* 0x000e620008000800 */
[----:B--2---:R-:W-:-:S02]  /*1b40*/  UIADD3 UR5, UPT, UPT, UR6, 0x7f, URZ ;  /* 0x0000007f06057890 */ /* 0x004fc4000fffe0ff */
[----:B------:R-:W-:Y:S02]  /*1b50*/  UIADD3 UR61, UPT, UPT, UR6, 0xfe, URZ ;  /* 0x000000fe063d7890 */ /* 0x000fe4000fffe0ff */
[----:B------:R-:W-:Y:S01]  /*1b60*/  USHF.R.S32.HI UR4, URZ, 0x1f, UR5 ;  /* 0x0000001fff047899 */ /* 0x000fe20008011405 */
[----:B------:R-:W-:-:S03]  /*1b70*/  UMOV UR14, URZ ;  /* 0x000000ff000e7c82 */ /* 0x000fc60008000000 */
[----:B------:R-:W-:Y:S02]  /*1b80*/  ULEA.HI UR4, UR4, UR5, URZ, 0x7 ;  /* 0x0000000504047291 */ /* 0x000fe4000f8f38ff */
[----:B------:R-:W-:Y:S02]  /*1b90*/  UIADD3 UR5, UPT, UPT, UR6, -0x1, URZ ;  /* 0xffffffff06057890 */ /* 0x000fe4000fffe0ff */
[----:B------:R-:W-:Y:S02]  /*1ba0*/  USHF.R.S32.HI UR57, URZ, 0x7, UR4 ;  /* 0x00000007ff397899 */ /* 0x000fe40008011404 */
[----:B------:R-:W-:Y:S02]  /*1bb0*/  UISETP.GE.U32.AND UP1, UPT, UR5, -0xff, UPT ;  /* 0xffffff010500788c */ /* 0x000fe4000bf26070 */
[----:B------:R-:W-:-:S04]  /*1bc0*/  UISETP.LT.U32.AND UP0, UPT, UR57, 0x12, UPT ;  /* 0x000000123900788c */ /* 0x000fc8000bf01070 */
[----:B------:R-:W-:Y:S02]  /*1bd0*/  USEL UR56, UR57, 0x12, UP0 ;  /* 0x0000001239387887 */ /* 0x000fe40008000000 */
[----:B------:R-:W-:Y:S02]  /*1be0*/  UISETP.NE.AND UP0, UPT, UR18, URZ, UPT ;  /* 0x000000ff1200728c */ /* 0x000fe4000bf05270 */
[----:B------:R-:W-:Y:S02]  /*1bf0*/  UIADD3 UR4, UPT, UPT, UR56, -0x1, URZ ;  /* 0xffffffff38047890 */ /* 0x000fe4000fffe0ff */
[----:B------:R-:W-:Y:S02]  /*1c00*/  @UP1 UIADD3 UR4, UPT, UPT, UR56, URZ, URZ ;  /* 0x000000ff38041290 */ /* 0x000fe4000fffe0ff */
[----:B------:R-:W-:Y:S02]  /*1c10*/  USEL UR46, UR46, 0x2, UP0 ;  /* 0x000000022e2e7887 */ /* 0x000fe40008000000 */
[----:B------:R-:W-:-:S02]  /*1c20*/  UIADD3 UR60, UPT, UPT, UR57, -UR56, URZ ;  /* 0x80000038393c7290 */ /* 0x000fc4000fffe0ff */
[----:B------:R-:W-:Y:S02]  /*1c30*/  UIADD3 UR47, UPT, UPT, UR4, 0x1, URZ ;  /* 0x00000001042f7890 */ /* 0x000fe4000fffe0ff */
[----:B-1-34-:R-:W-:-:S12]  /*1c40*/  UIADD3 UR58, UPT, UPT, -UR4, URZ, URZ ;  /* 0x000000ff043a7290 */ /* 0x01afd8000fffe1ff */
.L_x_47:
[----:B------:R-:W-:Y:S01]  /*1c50*/  UISETP.NE.AND UP0, UPT, UR55, URZ, UPT ;  /* 0x000000ff3700728c */ /* 0x000fe2000bf05270 */
[----:B-1----:R-:W1:Y:S08]  /*1c60*/  S2UR UR55, SR_CgaCtaId ;  /* 0x00000000003779c3 */ /* 0x002e700000008800 */
[----:B---3--:R-:W-:Y:S05]  /*1c70*/  BRA.U UP0, `(.L_x_24) ;  /* 0x0000000100347547 */ /* 0x008fea000b800000 */
[----:B------:R-:W2:Y:S01]  /*1c80*/  S2R R0, SR_CgaCtaId ;  /* 0x0000000000007919 */ /* 0x000ea20000008800 */
[----:B------:R-:W-:Y:S02]  /*1c90*/  MOV R3, 0x400 ;  /* 0x0000040000037802 */ /* 0x000fe40000000f00 */
[----:B------:R-:W-:Y:S02]  /*1ca0*/  SHF.L.U32 R2, R8, 0x1f, RZ ;  /* 0x0000001f08027819 */ /* 0x000fe400000006ff */
[----:B--2---:R-:W-:-:S05]  /*1cb0*/  LEA R0, R0, R3, 0x18 ;  /* 0x0000000300007211 */ /* 0x004fca00078ec0ff */
[----:B------:R-:W-:-:S04]  /*1cc0*/  IMAD R3, R9, 0x8, R0 ;  /* 0x0000000809037824 */ /* 0x000fc800078e0200 */
[----:B------:R-:W2:Y:S02]  /*1cd0*/  SYNCS.PHASECHK.TRANS64.TRYWAIT P0, [R3+URZ+0x1b0], R2 ;  /* 0x0001b002030075a7 */ /* 0x000ea400080011ff */
[----:B--2---:R-:W-:Y:S05]  /*1ce0*/  @!P0 BRA `(.L_x_25) ;  /* 0x0000007800588947 */ /* 0x004fea0003800000 */
.L_x_152:
[----:B------:R-:W-:Y:S01]  /*1cf0*/  VIADD R9, R9, 0x1 ;  /* 0x0000000109097836 */ /* 0x000fe20000000000 */
[----:B------:R2:W-:Y:S04]  /*1d00*/  SYNCS.ARRIVE.TRANS64.A1T0 RZ, [R3+URZ+0x1a0], RZ ;  /* 0x0001a0ff03ff79a7 */ /* 0x0005e800081000ff */
[----:B------:R-:W-:-:S04]  /*1d10*/  ISETP.NE.AND P0, PT, R9, 0x2, PT ;  /* 0x000000020900780c */ /* 0x000fc80003f05270 */
[----:B------:R-:W-:Y:S02]  /*1d20*/  SEL R9, R9, RZ, P0 ;  /* 0x000000ff09097207 */ /* 0x000fe40000000000 */
[----:B--2---:R-:W-:-:S04]  /*1d30*/  SEL R3, RZ, 0x1, P0 ;  /* 0x00000001ff037807 */ /* 0x004fc80000000000 */
[----:B------:R-:W-:Y:S02]  /*1d40*/  LOP3.LUT R8, R8, R3, RZ, 0x3c, !PT ;  /* 0x0000000308087212 */ /* 0x000fe400078e3cff */
.L_x_24:
[----:B------:R-:W-:Y:S01]  /*1d50*/  UMOV UR5, 0x400 ;  /* 0x0000040000057882 */ /* 0x000fe20000000000 */
[----:B------:R-:W-:Y:S01]  /*1d60*/  SHF.L.U32 R0, R12, 0x1f, RZ ;  /* 0x0000001f0c007819 */ /* 0x000fe200000006ff */
[----:B-1----:R-:W-:Y:S02]  /*1d70*/  ULEA UR5, UR55, UR5, 0x18 ;  /* 0x0000000537057291 */ /* 0x002fe4000f8ec0ff */
[----:B------:R-:W-:Y:S02]  /*1d80*/  UISETP.GE.U32.AND UP0, UPT, UR61, 0xff, UPT ;  /* 0x000000ff3d00788c */ /* 0x000fe4000bf06070 */
[----:B------:R-:W-:Y:S02]  /*1d90*/  ULEA UR4, UR14, UR5, 0x3 ;  /* 0x000000050e047291 */ /* 0x000fe4000f8e18ff */
[----:B------:R-:W-:Y:S02]  /*1da0*/  ULEA UR35, UR26, UR59, 0x3 ;  /* 0x0000003b1a237291 */ /* 0x000fe4000f8e18ff */
[----:B------:R-:W-:-:S02]  /*1db0*/  ULEA.HI UR11, UR26, UR26, URZ, 0x1 ;  /* 0x0000001a1a0b7291 */ /* 0x000fc4000f8f08ff */
[----:B------:R-:W-:Y:S02]  /*1dc0*/  USHF.L.U32 UR35, UR35, 0x3, URZ ;  /* 0x0000000323237899 */ /* 0x000fe400080006ff */
[----:B------:R-:W-:Y:S01]  /*1dd0*/  USHF.R.S32.HI UR11, URZ, 0x1, UR11 ;  /* 0x00000001ff0b7899 */ /* 0x000fe2000801140b */
[----:B------:R1:W2:Y:S01]  /*1de0*/  SYNCS.PHASECHK.TRANS64.TRYWAIT P1, [UR4+0x90], R0 ;  /* 0x00009000ff0075a7 */ /* 0x0002a20008021104 */
[----:B------:R-:W-:Y:S01]  /*1df0*/  ULEA.HI UR4, UR27, UR27, URZ, 0x1 ;  /* 0x0000001b1b047291 */ /* 0x000fe2000f8f08ff */
[----:B------:R-:W-:-:S03]  /*1e00*/  UMOV UR20, URZ ;  /* 0x000000ff00147c82 */ /* 0x000fc60008000000 */
[----:B------:R-:W-:Y:S02]  /*1e10*/  USHF.L.U32 UR43, UR4, 0x7, URZ ;  /* 0x00000007042b7899 */ /* 0x000fe400080006ff */
[----:B------:R-:W-:Y:S02]  /*1e20*/  ULOP3.LUT UR27, UR4, 0xfffffffe, URZ, 0xc0, !UPT ;  /* 0xfffffffe041b7892 */ /* 0x000fe4000f8ec0ff */
[----:B------:R-:W-:Y:S02]  /*1e30*/  ULOP3.LUT UR43, UR43, 0xffffff00, URZ, 0xc0, !UPT ;  /* 0xffffff002b2b7892 */ /* 0x000fe4000f8ec0ff */
[----:B------:R-:W-:Y:S02]  /*1e40*/  ULOP3.LUT UR27, UR27, 0x1, UR62, 0xf8, !UPT ;  /* 0x000000011b1b7892 */ /* 0x000fe4000f8ef83e */
[----:B------:R-:W-:Y:S01]  /*1e50*/  ULEA UR43, UR63, UR43, 0x7 ;  /* 0x0000002b3f2b7291 */ /* 0x000fe2000f8e38ff */
[----:B------:R-:W-:Y:S11]  /*1e60*/  BRA.U !UP0, `(.L_x_26) ;  /* 0x0000000508247547 */ /* 0x000ff6000b800000 */
[----:B------:R-:W-:Y:S01]  /*1e70*/  UMOV UR15, UR58 ;  /* 0x0000003a000f7c82 */ /* 0x000fe20008000000 */
[----:B------:R-:W-:Y:S01]  /*1e80*/  UMOV UR4, UR14 ;  /* 0x0000000e00047c82 */ /* 0x000fe20008000000 */
[----:B------:R-:W-:Y:S01]  /*1e90*/  UMOV UR28, 0xffffffff ;  /* 0xffffffff001c7882 */ /* 0x000fe20000000000 */
[----:B------:R-:W-:-:S05]  /*1ea0*/  UMOV UR42, URZ ;  /* 0x000000ff002a7c82 */ /* 0x000fca0008000000 */
.L_x_34:
[----:B------:R-:W-:Y:S01]  /*1eb0*/  ULEA UR6, UR4, UR5, 0x3 ;  /* 0x0000000504067291 */ /* 0x000fe2000f8e18ff */
[----:B--2---:R-:W-:Y:S01]  /*1ec0*/  @P4 MOV R2, 0x5800 ;  /* 0x0000580000024802 */ /* 0x004fe20000000f00 */
[----:B--23--:R-:W-:Y:S10]  /*1ed0*/  @P1 BRA `(.L_x_27) ;  /* 0x00000000000c1947 */ /* 0x00cff40003800000 */
[----:B------:R-:W-:-:S04]  /*1ee0*/  SHF.L.U32 R3, R12, 0x1f, RZ ;  /* 0x0000001f0c037819 */ /* 0x000fc800000006ff */
[----:B------:R-:W2:Y:S02]  /*1ef0*/  SYNCS.PHASECHK.TRANS64.TRYWAIT P0, [UR6+0x90], R3 ;  /* 0x00009003ff0075a7 */ /* 0x000ea40008001106 */
[----:B--2---:R-:W-:Y:S05]  /*1f00*/  @!P0 BRA `(.L_x_28) ;  /* 0x0000007400e48947 */ /* 0x004fea0003800000 */
.L_x_27:
[----:B------:R2:W-:Y:S01]  /*1f10*/  @P4 SYNCS.ARRIVE.TRANS64 RZ, [UR6], R2 ;  /* 0x00000002ffff49a7 */ /* 0x0005e20008000006 */
[----:B------:R-:W-:Y:S02]  /*1f20*/  ULOP3.LUT UR7, UR46, 0x2, URZ, 0xfc, !UPT ;  /* 0x000000022e077892 */ /* 0x000fe4000f8efcff */
[----:B------:R-:W-:Y:S02]  /*1f30*/  UIADD3 UR15, UPT, UPT, UR15, 0x1, URZ ;  /* 0x000000010f0f7890 */ /* 0x000fe4000fffe0ff */
[----:B------:R-:W-:Y:S02]  /*1f40*/  UISETP.NE.AND UP0, UPT, UR7, 0x2, UPT ;  /* 0x000000020700788c */ /* 0x000fe4000bf05270 */
[----:B------:R-:W-:Y:S02]  /*1f50*/  UIADD3 UR28, UPT, UPT, UR28, 0x1, URZ ;  /* 0x000000011c1c7890 */ /* 0x000fe4000fffe0ff */
[----:B------:R-:W-:-:S05]  /*1f60*/  UISETP.NE.AND UP4, UPT, UR15, 0x1, UPT ;  /* 0x000000010f00788c */ /* 0x000fca000bf85270 */
[----:B------:R-:W-:Y:S05]  /*1f70*/  BRA.U UP0, `(.L_x_29) ;  /* 0x0000000100047547 */ /* 0x000fea000b800000 */
[----:B------:R-:W-:Y:S05]  /*1f80*/  BPT.TRAP 0x1 ;  /* 0x000000040000795c */ /* 0x000fea0000300000 */
.L_x_29:
[----:B------:R-:W-:Y:S04]  /*1f90*/  BSSY.RECONVERGENT B0, `(.L_x_30) ;  /* 0x0000003000007945 */ /* 0x000fe80003800200 */
[----:B------:R-:W-:Y:S05]  /*1fa0*/  @!P3 BRA `(.L_x_31) ;  /* 0x000000000004b947 */ /* 0x000fea0003800000 */
[----:B------:R-:W-:Y:S05]  /*1fb0*/  BPT.TRAP 0x1 ;  /* 0x000000040000795c */ /* 0x000fea0000300000 */
.L_x_31:
[----:B------:R-:W-:Y:S05]  /*1fc0*/  BSYNC.RECONVERGENT B0 ;  /* 0x0000000000007941 */ /* 0x000fea0003800200 */
.L_x_30:
[----:B------:R-:W-:Y:S01]  /*1fd0*/  UIADD3 UR7, UPT, UPT, UR4, 0x1, URZ ;  /* 0x0000000104077890 */ /* 0x000fe2000fffe0ff */
[----:B------:R-:W-:Y:S01]  /*1fe0*/  BSSY.RECONVERGENT B0, `(.L_x_32) ;  /* 0x000002d000007945 */ /* 0x000fe20003800200 */
[----:B------:R-:W-:Y:S02]  /*1ff0*/  ELECT P0, URZ, PT ;  /* 0x0000000000ff782f */ /* 0x000fe40003800000 */
[----:B------:R-:W-:-:S04]  /*2000*/  UISETP.NE.AND UP0, UPT, UR7, 0x12, UPT ;  /* 0x000000120700788c */ /* 0x000fc8000bf05270 */
[----:B------:R-:W-:Y:S02]  /*2010*/  USEL UR8, URZ, 0x1, UP0 ;  /* 0x00000001ff087887 */ /* 0x000fe40008000000 */
[----:B------:R-:W-:-:S04]  /*2020*/  USEL UR14, UR7, URZ, UP0 ;  /* 0x000000ff070e7287 */ /* 0x000fc80008000000 */
[----:B------:R-:W-:Y:S01]  /*2030*/  ULEA UR7, UR14, UR5, 0x3 ;  /* 0x000000050e077291 */ /* 0x000fe2000f8e18ff */
[----:B------:R-:W-:-:S04]  /*2040*/  LOP3.LUT R12, R12, UR8, RZ, 0x3c, !PT ;  /* 0x000000080c0c7c12 */ /* 0x000fc8000f8e3cff */
[----:B-1----:R-:W-:-:S04]  /*2050*/  SHF.L.U32 R0, R12, 0x1f, RZ ;  /* 0x0000001f0c007819 */ /* 0x002fc800000006ff */
[----:B------:R1:W3:Y:S01]  /*2060*/  SYNCS.PHASECHK.TRANS64.TRYWAIT P1, [UR7+0x90], R0 ;  /* 0x00009000ff0075a7 */ /* 0x0002e20008021107 */
[----:B------:R-:W-:Y:S05]  /*2070*/  @!P0 BRA `(.L_x_33) ;  /* 0x00000000008c8947 */ /* 0x000fea0003800000 */
[----:B------:R-:W-:Y:S02]  /*2080*/  USHF.L.U32 UR24, UR4, 0x9, URZ ;  /* 0x0000000904187899 */ /* 0x000fe400080006ff */
[----:B------:R-:W-:Y:S02]  /*2090*/  ULEA UR40, UR4, UR5, 0xd ;  /* 0x0000000504287291 */ /* 0x000fe4000f8e68ff */
[----:B------:R-:W-:Y:S02]  /*20a0*/  UIADD3 UR22, UP3, UPT, UR30, 0x80, URZ ;  /* 0x000000801e167890 */ /* 0x000fe4000ff7e0ff */
[----:B------:R-:W-:Y:S02]  /*20b0*/  ULEA UR32, UR4, UR38, 0xb ;  /* 0x0000002604207291 */ /* 0x000fe4000f8e58ff */
[----:B------:R-:W-:Y:S02]  /*20c0*/  UIADD3 UR20, UP2, UPT, UR30, 0x180, URZ ;  /* 0x000001801e147890 */ /* 0x000fe4000ff5e0ff */
[----:B------:R-:W-:-:S02]  /*20d0*/  UIADD3 UR18, UP1, UPT, UR30, 0x280, URZ ;  /* 0x000002801e127890 */ /* 0x000fc4000ff3e0ff */
[----:B------:R-:W-:Y:S02]  /*20e0*/  UIADD3 UR16, UP0, UPT, UR30, 0x380, URZ ;  /* 0x000003801e107890 */ /* 0x000fe4000ff1e0ff */
[----:B------:R-:W-:Y:S02]  /*20f0*/  ULOP3.LUT UR8, UR24, UR45, URZ, 0xfc, !UPT ;  /* 0x0000002d18087292 */ /* 0x000fe4000f8efcff */
[----:B------:R-:W-:Y:S02]  /*2100*/  ULOP3.LUT UR41, UR6, 0xfefffff8, URZ, 0xc0, !UPT ;  /* 0xfefffff806297892 */ /* 0x000fe4000f8ec0ff */
[----:B------:R-:W-:Y:S02]  /*2110*/  UIADD3.X UR23, UPT, UPT, URZ, UR31, URZ, UP3, !UPT ;  /* 0x0000001fff177290 */ /* 0x000fe40009ffe4ff */
[----:B------:R-:W-:Y:S02]  /*2120*/  UIADD3 UR40, UPT, UPT, UR40, 0x6400, URZ ;  /* 0x0000640028287890 */ /* 0x000fe4000fffe0ff */
[----:B------:R-:W-:-:S02]  /*2130*/  UIADD3.X UR21, UPT, UPT, URZ, UR31, URZ, UP2, !UPT ;  /* 0x0000001fff157290 */ /* 0x000fc400097fe4ff */
[----:B------:R-:W-:Y:S02]  /*2140*/  UIADD3 UR32, UPT, UPT, UR5, 0x2a400, UR32 ;  /* 0x0002a40005207890 */ /* 0x000fe4000fffe020 */
[----:B------:R-:W-:Y:S02]  /*2150*/  UPRMT UR7, URZ, 0x5410, UR37 ;  /* 0x00005410ff077896 */ /* 0x000fe40008000025 */
[----:B------:R-:W-:Y:S02]  /*2160*/  UIADD3.X UR19, UPT, UPT, URZ, UR31, URZ, UP1, !UPT ;  /* 0x0000001fff137290 */ /* 0x000fe40008ffe4ff */
[----:B------:R-:W-:Y:S02]  /*2170*/  UIADD3 UR24, UPT, UPT, UR5, 0x33400, UR24 ;  /* 0x0003340005187890 */ /* 0x000fe4000fffe018 */
[----:B------:R-:W-:Y:S02]  /*2180*/  UIADD3.X UR17, UPT, UPT, URZ, UR31, URZ, UP0, !UPT ;  /* 0x0000001fff117290 */ /* 0x000fe400087fe4ff */
[----:B------:R-:W-:Y:S01]  /*2190*/  UIADD3 UR8, UPT, UPT, UR5, 0x35800, UR8 ;  /* 0x0003580005087890 */ /* 0x000fe2000fffe008 */
[----:B------:R-:W-:Y:S01]  /*21a0*/  UMOV UR48, 0x0 ;  /* 0x0000000000307882 */ /* 0x000fe20000000000 */
[----:B------:R-:W-:Y:S01]  /*21b0*/  UMOV UR49, 0x10000000 ;  /* 0x1000000000317882 */ /* 0x000fe20000000000 */
[----:B------:R-:W-:Y:S01]  /*21c0*/  UMOV UR34, UR42 ;  /* 0x0000002a00227c82 */ /* 0x000fe20008000000 */
[----:B------:R-:W-:Y:S01]  /*21d0*/  UMOV UR36, UR44 ;  /* 0x0000002c00247c82 */ /* 0x000fe20008000000 */
[----:B------:R-:W-:Y:S01]  /*21e0*/  UMOV UR33, UR41 ;  /* 0x0000002900217c82 */ /* 0x000fe20008000000 */
[----:B------:R-:W-:Y:S01]  /*21f0*/  UMOV UR26, URZ ;  /* 0x000000ff001a7c82 */ /* 0x000fe20008000000 */
[----:B------:R-:W-:Y:S01]  /*2200*/  UMOV UR29, UR44 ;  /* 0x0000002c001d7c82 */ /* 0x000fe20008000000 */
[----:B------:R-:W-:Y:S01]  /*2210*/  UMOV UR25, UR41 ;  /* 0x0000002900197c82 */ /* 0x000fe20008000000 */
[----:B------:R4:W-:Y:S01]  /*2220*/  UTMALDG.3D.2CTA [UR40], [UR22], desc[UR48] ;  /* 0x00003028160075b4 */ /* 0x0009e20008211000 */
[----:B------:R-:W-:Y:S01]  /*2230*/  UMOV UR52, 0xff0000 ;  /* 0x00ff000000347882 */ /* 0x000fe20000000000 */
[----:B------:R-:W-:Y:S01]  /*2240*/  UMOV UR12, UR28 ;  /* 0x0000001c000c7c82 */ /* 0x000fe20008000000 */
[----:B------:R-:W-:Y:S01]  /*2250*/  UMOV UR13, UR44 ;  /* 0x0000002c000d7c82 */ /* 0x000fe20008000000 */
[----:B------:R-:W-:Y:S01]  /*2260*/  UMOV UR9, UR41 ;  /* 0x0000002900097c82 */ /* 0x000fe20008000000 */
[----:B------:R4:W-:Y:S01]  /*2270*/  UTMALDG.3D.MULTICAST.2CTA [UR32], [UR20], UR7, desc[UR48] ;  /* 0x00003020140073b4 */ /* 0x0009e20008211807 */
[----:B------:R4:W-:Y:S01]  /*2280*/  UTMALDG.4D.2CTA [UR24], [UR18], desc[UR48] ;  /* 0x00003018120075b4 */ /* 0x0009e20008219000 */
[----:B------:R4:W-:Y:S02]  /*2290*/  UTMALDG.4D.MULTICAST.2CTA [UR8], [UR16], UR52, desc[UR48] ;  /* 0x00003008100073b4 */ /* 0x0009e40008219834 */
[----:B----4-:R-:W-:Y:S01]  /*22a0*/  NOP ;  /* 0x0000000000007918 */ /* 0x010fe20000000000 */
.L_x_33:
[----:B------:R-:W-:Y:S05]  /*22b0*/  BSYNC.RECONVERGENT B0 ;  /* 0x0000000000007941 */ /* 0x000fea0003800200 */
.L_x_32:
[----:B------:R-:W-:Y:S01]  /*22c0*/  UIADD3 UR42, UPT, UPT, UR42, 0x80, URZ ;  /* 0x000000802a2a7890 */ /* 0x000fe2000fffe0ff */
[----:B------:R-:W-:Y:S01]  /*22d0*/  UMOV UR4, UR14 ;  /* 0x0000000e00047c82 */ /* 0x000fe20008000000 */
[----:B------:R-:W-:Y:S01]  /*22e0*/  UMOV UR20, UR47 ;  /* 0x0000002f00147c82 */ /* 0x000fe20008000000 */
[----:B------:R-:W-:Y:S09]  /*22f0*/  BRA.U UP4, `(.L_x_34) ;  /* 0xfffffff904ec7547 */ /* 0x000ff2000b83ffff */
.L_x_26:
[----:B------:R-:W-:Y:S01]  /*2300*/  ULEA UR4, UR14, UR5, 0x3 ;  /* 0x000000050e047291 */ /* 0x000fe2000f8e18ff */
[----:B-1----:R-:W-:Y:S01]  /*2310*/  SHF.L.U32 R0, R12, 0x1f, RZ ;  /* 0x0000001f0c007819 */ /* 0x002fe200000006ff */
[----:B------:R-:W-:Y:S01]  /*2320*/  @!P2 SYNCS.ARRIVE.TRANS64.A1T0 RZ, [UR5+0x158], RZ ;  /* 0x000158ffffffa9a7 */ /* 0x000fe20008100005 */
[----:B------:R-:W-:-:S06]  /*2330*/  UISETP.GT.AND UP0, UPT, UR57, UR56, UPT ;  /* 0x000000383900728c */ /* 0x000fcc000bf04270 */
[----:B--23--:R1:W2:Y:S03]  /*2340*/  SYNCS.PHASECHK.TRANS64.TRYWAIT P1, [UR4+0x90], R0 ;  /* 0x00009000ff0075a7 */ /* 0x00c2a60008021104 */
[----:B------:R-:W-:Y:S05]  /*2350*/  BRA.U !UP0, `(.L_x_35) ;  /* 0x0000000508187547 */ /* 0x000fea000b800000 */
[----:B------:R-:W-:Y:S01]  /*2360*/  UIADD3 UR15, UPT, UPT, UR60, UR20, URZ ;  /* 0x000000143c0f7290 */ /* 0x000fe2000fffe0ff */
[----:B------:R-:W-:-:S11]  /*2370*/  UMOV UR6, UR14 ;  /* 0x0000000e00067c82 */ /* 0x000fd60008000000 */
.L_x_43:
[----:B------:R-:W-:Y:S01]  /*2380*/  ULEA UR7, UR6, UR5, 0x3 ;  /* 0x0000000506077291 */ /* 0x000fe2000f8e18ff */
[----:B--2---:R-:W-:Y:S01]  /*2390*/  @P4 MOV R2, 0x5800 ;  /* 0x0000580000024802 */ /* 0x004fe20000000f00 */
[----:B--23--:R-:W-:Y:S10]  /*23a0*/  @P1 BRA `(.L_x_36) ;  /* 0x00000000000c1947 */ /* 0x00cff40003800000 */
[----:B------:R-:W-:-:S04]  /*23b0*/  SHF.L.U32 R3, R12, 0x1f, RZ ;  /* 0x0000001f0c037819 */ /* 0x000fc800000006ff */
[----:B------:R-:W2:Y:S02]  /*23c0*/  SYNCS.PHASECHK.TRANS64.TRYWAIT P0, [UR7+0x90], R3 ;  /* 0x00009003ff0075a7 */ /* 0x000ea40008001107 */
[----:B--2---:R-:W-:Y:S05]  /*23d0*/  @!P0 BRA `(.L_x_37) ;  /* 0x0000007000c88947 */ /* 0x004fea0003800000 */
.L_x_36:
[----:B------:R2:W-:Y:S01]  /*23e0*/  @P4 SYNCS.ARRIVE.TRANS64 RZ, [UR7], R2 ;  /* 0x00000002ffff49a7 */ /* 0x0005e20008000007 */
[----:B------:R-:W-:-:S04]  /*23f0*/  ULOP3.LUT UR4, UR46, 0x2, URZ, 0xfc, !UPT ;  /* 0x000000022e047892 */ /* 0x000fc8000f8efcff */
[----:B------:R-:W-:-:S09]  /*2400*/  UISETP.NE.AND UP0, UPT, UR4, 0x2, UPT ;  /* 0x000000020400788c */ /* 0x000fd2000bf05270 */
[----:B------:R-:W-:Y:S05]  /*2410*/  BRA.U UP0, `(.L_x_38) ;  /* 0x0000000100047547 */ /* 0x000fea000b800000 */
[----:B------:R-:W-:Y:S05]  /*2420*/  BPT.TRAP 0x1 ;  /* 0x000000040000795c */ /* 0x000fea0000300000 */
.L_x_38:
[----:B------:R-:W-:Y:S04]  /*2430*/  BSSY.RECONVERGENT B0, `(.L_x_39) ;  /* 0x0000003000007945 */ /* 0x000fe80003800200 */
[----:B------:R-:W-:Y:S05]  /*2440*/  @!P3 BRA `(.L_x_40) ;  /* 0x000000000004b947 */ /* 0x000fea0003800000 */
[----:B------:R-:W-:Y:S05]  /*2450*/  BPT.TRAP 0x1 ;  /* 0x000000040000795c */ /* 0x000fea0000300000 */
.L_x_40:
[----:B------:R-:W-:Y:S05]  /*2460*/  BSYNC.RECONVERGENT B0 ;  /* 0x0000000000007941 */ /* 0x000fea0003800200 */
.L_x_39:
        /* <DEDUP_REMOVED lines=11> */
[----:B------:R-:W-:Y:S02]  /*2520*/  ULEA UR40, UR6, UR5, 0xd ;  /* 0x0000000506287291 */ /* 0x000fe4000f8e68ff */
[----:B------:R-:W-:Y:S02]  /*2530*/  UIADD3 UR22, UP3, UPT, UR30, 0x80, URZ ;  /* 0x000000801e167890 */ /* 0x000fe4000ff7e0ff */
[----:B------:R-:W-:Y:S02]  /*2540*/  USHF.L.U32 UR16, UR6, 0x9, URZ ;  /* 0x0000000906107899 */ /* 0x000fe400080006ff */
[----:B------:R-:W-:Y:S02]  /*2550*/  ULEA UR32, UR6, UR38, 0xb ;  /* 0x0000002606207291 */ /* 0x000fe4000f8e58ff */
[----:B------:R-:W-:Y:S02]  /*2560*/  UIADD3 UR12, UP2, UPT, UR30, 0x180, URZ ;  /* 0x000001801e0c7890 */ /* 0x000fe4000ff5e0ff */
[----:B------:R-:W-:-:S02]  /*2570*/  UIADD3 UR28, UP1, UPT, UR30, 0x280, URZ ;  /* 0x000002801e1c7890 */ /* 0x000fc4000ff3e0ff */
[----:B------:R-:W-:Y:S02]  /*2580*/  UIADD3 UR24, UP0, UPT, UR30, 0x380, URZ ;  /* 0x000003801e187890 */ /* 0x000fe4000ff1e0ff */
[----:B------:R-:W-:Y:S02]  /*2590*/  USHF.L.U32 UR42, UR20, 0x7, URZ ;  /* 0x00000007142a7899 */ /* 0x000fe400080006ff */
[----:B------:R-:W-:Y:S02]  /*25a0*/  ULOP3.LUT UR41, UR7, 0xfefffff8, URZ, 0xc0, !UPT ;  /* 0xfefffff807297892 */ /* 0x000fe4000f8ec0ff */
[----:B------:R-:W-:Y:S02]  /*25b0*/  UIADD3.X UR23, UPT, UPT, URZ, UR31, URZ, UP3, !UPT ;  /* 0x0000001fff177290 */ /* 0x000fe40009ffe4ff */
[----:B------:R-:W-:Y:S02]  /*25c0*/  ULOP3.LUT UR8, UR16, UR45, URZ, 0xfc, !UPT ;  /* 0x0000002d10087292 */ /* 0x000fe4000f8efcff */
[----:B------:R-:W-:-:S02]  /*25d0*/  UIADD3 UR40, UPT, UPT, UR40, 0x6400, URZ ;  /* 0x0000640028287890 */ /* 0x000fc4000fffe0ff */
[----:B------:R-:W-:Y:S02]  /*25e0*/  UIADD3.X UR13, UPT, UPT, URZ, UR31, URZ, UP2, !UPT ;  /* 0x0000001fff0d7290 */ /* 0x000fe400097fe4ff */
[----:B------:R-:W-:Y:S02]  /*25f0*/  UIADD3 UR32, UPT, UPT, UR5, 0x2a400, UR32 ;  /* 0x0002a40005207890 */ /* 0x000fe4000fffe020 */
[----:B------:R-:W-:Y:S02]  /*2600*/  UPRMT UR4, URZ, 0x5410, UR37 ;  /* 0x00005410ff047896 */ /* 0x000fe40008000025 */
[----:B------:R-:W-:Y:S02]  /*2610*/  UIADD3.X UR29, UPT, UPT, URZ, UR31, URZ, UP1, !UPT ;  /* 0x0000001fff1d7290 */ /* 0x000fe40008ffe4ff */
[----:B------:R-:W-:Y:S02]  /*2620*/  UIADD3 UR16, UPT, UPT, UR5, 0x33400, UR16 ;  /* 0x0003340005107890 */ /* 0x000fe4000fffe010 */
[----:B------:R-:W-:-:S02]  /*2630*/  UIADD3 UR8, UPT, UPT, UR5, 0x35800, UR8 ;  /* 0x0003580005087890 */ /* 0x000fc4000fffe008 */
[----:B------:R-:W-:Y:S01]  /*2640*/  UIADD3.X UR25, UPT, UPT, URZ, UR31, URZ, UP0, !UPT ;  /* 0x0000001fff197290 */ /* 0x000fe200087fe4ff */
[----:B------:R-:W-:Y:S01]  /*2650*/  UMOV UR48, 0x0 ;  /* 0x0000000000307882 */ /* 0x000fe20000000000 */
[----:B------:R-:W-:Y:S01]  /*2660*/  UMOV UR49, 0x10000000 ;  /* 0x1000000000317882 */ /* 0x000fe20000000000 */
[----:B------:R-:W-:Y:S01]  /*2670*/  UMOV UR36, UR44 ;  /* 0x0000002c00247c82 */ /* 0x000fe20008000000 */
[----:B------:R-:W-:Y:S01]  /*2680*/  UMOV UR33, UR41 ;  /* 0x0000002900217c82 */ /* 0x000fe20008000000 */
[----:B------:R-:W-:Y:S01]  /*2690*/  UMOV UR34, UR42 ;  /* 0x0000002a00227c82 */ /* 0x000fe20008000000 */
[----:B------:R-:W-:Y:S01]  /*26a0*/  UTMALDG.3D.2CTA [UR40], [UR22], desc[UR48] ;  /* 0x00003028160075b4 */ /* 0x000fe20008211000 */
[----:B------:R-:W-:Y:S01]  /*26b0*/  UMOV UR18, URZ ;  /* 0x000000ff00127c82 */ /* 0x000fe20008000000 */
[----:B------:R-:W-:Y:S01]  /*26c0*/  UMOV UR19, UR27 ;  /* 0x0000001b00137c82 */ /* 0x000fe20008000000 */
[----:B------:R-:W-:Y:S01]  /*26d0*/  UMOV UR21, UR44 ;  /* 0x0000002c00157c82 */ /* 0x000fe20008000000 */
[----:B------:R-:W-:Y:S01]  /*26e0*/  UMOV UR17, UR41 ;  /* 0x0000002900117c82 */ /* 0x000fe20008000000 */
[----:B------:R-:W-:Y:S01]  /*26f0*/  UMOV UR26, 0xff0000 ;  /* 0x00ff0000001a7882 */ /* 0x000fe20000000000 */
[----:B------:R-:W-:Y:S01]  /*2700*/  UMOV UR9, UR41 ;  /* 0x0000002900097c82 */ /* 0x000fe20008000000 */
[----:B------:R4:W-:Y:S01]  /*2710*/  UTMALDG.3D.MULTICAST.2CTA [UR32], [UR12], UR4, desc[UR48] ;  /* 0x000030200c0073b4 */ /* 0x0009e20008211804 */
[----:B------:R1:W-:Y:S01]  /*2720*/  UTMALDG.4D.2CTA [UR16], [UR28], desc[UR48] ;  /* 0x000030101c0075b4 */ /* 0x0003e20008219000 */
[----:B----4-:R-:W-:Y:S01]  /*2730*/  UMOV UR12, UR20 ;  /* 0x00000014000c7c82 */ /* 0x010fe20008000000 */
[----:B------:R-:W-:-:S02]  /*2740*/  UMOV UR13, UR44 ;  /* 0x0000002c000d7c82 */ /* 0x000fc40008000000 */
[----:B------:R1:W-:Y:S02]  /*2750*/  UTMALDG.4D.MULTICAST.2CTA [UR8], [UR24], UR26, desc[UR48] ;  /* 0x00003008180073b4 */ /* 0x0003e4000821981a */
[----:B-1----:R-:W-:Y:S01]  /*2760*/  NOP ;  /* 0x0000000000007918 */ /* 0x002fe20000000000 */
.L_x_42:
[----:B------:R-:W-:Y:S05]  /*2770*/  BSYNC.RECONVERGENT B0 ;  /* 0x0000000000007941 */ /* 0x000fea0003800200 */
.L_x_41:
[----:B------:R-:W-:Y:S01]  /*2780*/  UIADD3 UR20, UPT, UPT, UR20, 0x1, URZ ;  /* 0x0000000114147890 */ /* 0x000fe2000fffe0ff */
[----:B------:R-:W-:-:S03]  /*2790*/  UMOV UR6, UR14 ;  /* 0x0000000e00067c82 */ /* 0x000fc60008000000 */
[----:B------:R-:W-:-:S09]  /*27a0*/  UISETP.NE.AND UP0, UPT, UR20, UR15, UPT ;  /* 0x0000000f1400728c */ /* 0x000fd2000bf05270 */
[----:B------:R-:W-:Y:S05]  /*27b0*/  BRA.U UP0, `(.L_x_43) ;  /* 0xfffffff900f07547 */ /* 0x000fea000b83ffff */
.L_x_35:
[C---:B------:R-:W-:Y:S01]  /*27c0*/  LEA R3, R11.reuse, UR5, 0x3 ;  /* 0x000000050b037c11 */ /* 0x040fe2000f8e18ff */
[----:B------:R-:W-:Y:S01]  /*27d0*/  NOP ;  /* 0x0000000000007918 */ /* 0x000fe20000000000 */
[----:B-1----:R-:W-:Y:S02]  /*27e0*/  SHF.L.U32 R0, R10, 0x1f, RZ ;  /* 0x0000001f0a007819 */ /* 0x002fe400000006ff */
[----:B------:R-:W-:Y:S02]  /*27f0*/  LEA R5, R11, UR5, 0x4 ;  /* 0x000000050b057c11 */ /* 0x000fe4000f8e20ff */
[----:B------:R-:W1:Y:S02]  /*2800*/  SYNCS.PHASECHK.TRANS64.TRYWAIT P0, [R3+URZ+0x160], R0 ;  /* 0x00016000030075a7 */ /* 0x000e6400080011ff */
[----:B-1----:R-:W-:Y:S05]  /*2810*/  @!P0 BRA `(.L_x_44) ;  /* 0x0000006c00d08947 */ /* 0x002fea0003800000 */
.L_x_155:
[----:B------:R-:W4:Y:S01]  /*2820*/  LDS.128 R4, [R5+0x1d0] ;  /* 0x0001d00005047984 */ /* 0x000f220000000c00 */
[----:B------:R-:W-:Y:S01]  /*2830*/  UISETP.GE.AND UP0, UPT, UR39, 0x1, UPT ;  /* 0x000000012700788c */ /* 0x000fe2000bf06270 */
[----:B------:R-:W-:Y:S01]  /*2840*/  @!PT LDS RZ, [RZ] ;  /* 0x00000000fffff984 */ /* 0x000fe20000000800 */
[----:B------:R-:W-:Y:S01]  /*2850*/  @!PT LDS RZ, [RZ] ;  /* 0x00000000fffff984 */ /* 0x000fe20000000800 */
[----:B------:R-:W-:Y:S01]  /*2860*/  @!PT LDS RZ, [RZ] ;  /* 0x00000000fffff984 */ /* 0x000fe20000000800 */
[----:B------:R-:W-:Y:S01]  /*2870*/  @!PT LDS RZ, [RZ] ;  /* 0x00000000fffff984 */ /* 0x000fe20000000800 */
[----:B------:R1:W-:Y:S06]  /*2880*/  MEMBAR.ALL.CTA ;  /* 0x0000000000007992 */ /* 0x0003ec0000008000 */
[----:B-1----:R-:W1:Y:S01]  /*2890*/  FENCE.VIEW.ASYNC.S ;  /* 0x00000000000073c6 */ /* 0x002e620000000000 */
[----:B----4-:R-:W-:-:S13]  /*28a0*/  LOP3.LUT P0, RZ, R6, 0x1, RZ, 0xc0, !PT ;  /* 0x0000000106ff7812 */ /* 0x010fda000780c0ff */
[----:B-1----:R-:W-:Y:S01]  /*28b0*/  VOTEU.ANY UP1, P0 ;  /* 0x0000000000ff7886 */ /* 0x002fe20000020100 */
[----:B------:R-:W-:-:S13]  /*28c0*/  PLOP3.LUT P0, PT, PT, PT, UP1, 0x80, 0x8 ;  /* 0x000000000008781c */ /* 0x000fda0003f0f018 */
[----:B------:R-:W-:Y:S02]  /*28d0*/  @P0 LOP3.LUT R0, R5, 0xffff, RZ, 0xc0, !PT ;  /* 0x0000ffff05000812 */ /* 0x000fe400078ec0ff */
[----:B--2---:R-:W-:Y:S02]  /*28e0*/  @P0 MOV R2, R4 ;  /* 0x0000000400020202 */ /* 0x004fe40000000f00 */
[----:B------:R-:W-:Y:S01]  /*28f0*/  @P0 R2UR UR6, R0 ;  /* 0x00000000000602ca */ /* 0x000fe200000e0000 */
[----:B------:R-:W-:Y:S01]  /*2900*/  VIADD R0, R3, 0x170 ;  /* 0x0000017003007836 */ /* 0x000fe20000000000 */
[----:B------:R-:W-:Y:S02]  /*2910*/  @P0 SHF.R.U32.HI R4, RZ, 0x10, R5 ;  /* 0x00000010ff040819 */ /* 0x000fe40000011605 */
[----:B------:R-:W-:Y:S02]  /*2920*/  @P0 R2UR UR7, R2 ;  /* 0x00000000020702ca */ /* 0x000fe400000e0000 */
[----:B------:R-:W-:-:S02]  /*2930*/  PRMT R0, RZ, 0x654, R0 ;  /* 0x00000654ff007816 */ /* 0x000fc40000000000 */
[----:B------:R-:W-:Y:S02]  /*2940*/  @P0 R2UR UR4, R4 ;  /* 0x00000000040402ca */ /* 0x000fe400000e0000 */
[----:B------:R1:W-:Y:S03]  /*2950*/  SYNCS.ARRIVE.TRANS64.RED.A1T0 RZ, [R0+URZ], RZ ;  /* 0x000000ff00ff79a7 */ /* 0x0003e600081004ff */
[----:B------:R-:W-:-:S04]  /*2960*/  @UP1 UMOV UR50, UR6 ;  /* 0x0000000600321c82 */ /* 0x000fc80008000000 */
[----:B------:R-:W-:-:S04]  /*2970*/  @UP1 UMOV UR51, UR7 ;  /* 0x0000000700331c82 */ /* 0x000fc80008000000 */
[----:B------:R-:W-:Y:S01]  /*2980*/  @UP1 UMOV UR44, UR4 ;  /* 0x00000004002c1c82 */ /* 0x000fe20008000000 */
[----:B------:R-:W-:Y:S05]  /*2990*/  BRA.U !UP0, `(.L_x_45) ;  /* 0x0000000108d47547 */ /* 0x000fea000b800000 */
[----:B------:R-:W2:Y:S01]  /*29a0*/  LDCU.128 UR16, c[0x0][0xf10] ;  /* 0x0001e200ff1077ac */ /* 0x000ea20008000c00 */
[----:B------:R-:W4:Y:S01]  /*29b0*/  LDCU UR11, c[0x0][0xf20] ;  /* 0x0001e400ff0b77ac */ /* 0x000f220008000800 */
[----:B------:R-:W3:Y:S01]  /*29c0*/  LDCU UR24, c[0x0][0xf0c] ;  /* 0x0001e180ff1877ac */ /* 0x000ee20008000800 */
[----:B------:R-:W1:Y:S01]  /*29d0*/  LDCU.64 UR8, c[0x0][0xf28] ;  /* 0x0001e500ff0877ac */ /* 0x000e620008000a00 */
[----:B------:R-:W-:Y:S02]  /*29e0*/  UISETP.NE.AND UP3, UPT, UR39, 0x1, UPT ;  /* 0x000000012700788c */ /* 0x000fe4000bf65270 */
[----:B--2---:R-:W-:Y:S02]  /*29f0*/  UIMAD.WIDE.U32 UR12, UR53, UR19, URZ ;  /* 0x00000013350c72a5 */ /* 0x004fe4000f8e00ff */
[----:B------:R-:W-:Y:S02]  /*2a00*/  UIMAD.WIDE.U32 UR6, UR54, UR16, URZ ;  /* 0x00000010360672a5 */ /* 0x000fe4000f8e00ff */
[----:B------:R-:W-:-:S02]  /*2a10*/  UISETP.NE.AND UP0, UPT, UR18, 0x1, UPT ;  /* 0x000000011200788c */ /* 0x000fc4000bf05270 */
[----:B------:R-:W-:Y:S01]  /*2a20*/  UIMAD.WIDE.U32 UR22, UR50, UR19, URZ ;  /* 0x00000013321672a5 */ /* 0x000fe2000f8e00ff */
[----:B------:R-:W-:Y:S02]  /*2a30*/  UMOV UR12, UR13 ;  /* 0x0000000d000c7c82 */ /* 0x000fe40008000000 */
[----:B------:R-:W-:Y:S01]  /*2a40*/  UMOV UR6, UR7 ;  /* 0x0000000700067c82 */ /* 0x000fe20008000000 */
[----:B----4-:R-:W-:Y:S02]  /*2a50*/  USHF.R.U32.HI UR12, URZ, UR11, UR12 ;  /* 0x0000000bff0c7299 */ /* 0x010fe4000801160c */
[----:B------:R-:W-:Y:S02]  /*2a60*/  USHF.R.U32.HI UR7, URZ, UR17, UR6 ;  /* 0x00000011ff077299 */ /* 0x000fe40008011606 */
[----:B---3--:R-:W-:Y:S02]  /*2a70*/  UISETP.NE.AND UP2, UPT, UR24, 0x1, UPT ;  /* 0x000000011800788c */ /* 0x008fe4000bf45270 */
[----:B------:R-:W-:-:S02]  /*2a80*/  USEL UR6, UR53, UR12, !UP0 ;  /* 0x0000000c35067287 */ /* 0x000fc4000c000000 */
[----:B------:R-:W-:Y:S02]  /*2a90*/  USEL UR7, UR54, UR7, !UP2 ;  /* 0x0000000736077287 */ /* 0x000fe4000d000000 */
[----:B-1----:R-:W-:Y:S01]  /*2aa0*/  UIMAD.WIDE.U32 UR12, UR6, UR8, URZ ;  /* 0x00000008060c72a5 */ /* 0x002fe2000f8e00ff */
[----:B------:R-:W-:Y:S01]  /*2ab0*/  UMOV UR4, UR23 ;  /* 0x0000001700047c82 */ /* 0x000fe20008000000 */
[----:B------:R-:W-:Y:S02]  /*2ac0*/  UIMAD.WIDE.U32 UR20, UR51, UR16, URZ ;  /* 0x00000010331472a5 */ /* 0x000fe4000f8e00ff */
[----:B------:R-:W-:-:S03]  /*2ad0*/  UIMAD.WIDE.U32 UR22, UR7, UR8, URZ ;  /* 0x00000008071672a5 */ /* 0x000fc6000f8e00ff */
[----:B------:R-:W-:Y:S01]  /*2ae0*/  UMOV UR12, UR13 ;  /* 0x0000000d000c7c82 */ /* 0x000fe20008000000 */
[----:B------:R-:W-:Y:S02]  /*2af0*/  USHF.R.U32.HI UR4, URZ, UR11, UR4 ;  /* 0x0000000bff047299 */ /* 0x000fe40008011604 */
[----:B------:R-:W-:Y:S01]  /*2b00*/  @UP3 USHF.R.U32.HI UR6, URZ, UR9, UR12 ;  /* 0x00000009ff063299 */ /* 0x000fe2000801160c */
[----:B------:R-:W-:Y:S01]  /*2b10*/  UMOV UR20, UR21 ;  /* 0x0000001500147c82 */ /* 0x000fe20008000000 */
[----:B------:R-:W-:Y:S01]  /*2b20*/  UMOV UR22, UR23 ;  /* 0x0000001700167c82 */ /* 0x000fe20008000000 */
[----:B------:R-:W-:Y:S02]  /*2b30*/  USHF.R.U32.HI UR17, URZ, UR17, UR20 ;  /* 0x00000011ff117299 */ /* 0x000fe40008011614 */
[----:B------:R-:W-:Y:S02]  /*2b40*/  USEL UR4, UR50, UR4, !UP0 ;  /* 0x0000000432047287 */ /* 0x000fe4000c000000 */
[----:B------:R-:W-:-:S02]  /*2b50*/  @UP3 USHF.R.U32.HI UR7, URZ, UR9, UR22 ;  /* 0x00000009ff073299 */ /* 0x000fc40008011616 */
[----:B------:R-:W-:Y:S02]  /*2b60*/  UIMAD UR11, UR39, UR6, URZ ;  /* 0x00000006270b72a4 */ /* 0x000fe4000f8e02ff */
[----:B------:R-:W-:Y:S02]  /*2b70*/  USEL UR6, UR51, UR17, !UP2 ;  /* 0x0000001133067287 */ /* 0x000fe4000d000000 */
[----:B------:R-:W-:Y:S02]  /*2b80*/  UIMAD UR12, UR39, UR7, URZ ;  /* 0x00000007270c72a4 */ /* 0x000fe4000f8e02ff */
[----:B------:R-:W-:Y:S02]  /*2b90*/  UISETP.GE.AND UP0, UPT, UR4, UR11, UPT ;  /* 0x0000000b0400728c */ /* 0x000fe4000bf06270 */
[----:B------:R-:W-:Y:S02]  /*2ba0*/  UIMAD.WIDE.U32 UR16, UR4, UR8, URZ ;  /* 0x00000008041072a5 */ /* 0x000fe4000f8e00ff */
[----:B------:R-:W-:-:S02]  /*2bb0*/  UISETP.GE.OR UP0, UPT, UR6, UR12, UP0 ;  /* 0x0000000c0600728c */ /* 0x000fc40008706670 */
        /* <DEDUP_REMOVED lines=19> */
.L_x_45:
[----:B------:R-:W2:Y:S02]  /*2cf0*/  LDCU UR4, c[0x0][0xf30] ;  /* 0x0001e600ff0477ac */ /* 0x000ea40008000800 */
[----:B--2---:R-:W-:-:S09]  /*2d00*/  UISETP.NE.AND UP0, UPT, UR4, 0x1, UPT ;  /* 0x000000010400788c */ /* 0x004fd2000bf05270 */
[----:B------:R-:W-:Y:S05]  /*2d10*/  BRA.U UP0, `(.L_x_46) ;  /* 0x0000000100447547 */ /* 0x000fea000b800000 */
[----:B------:R-:W2:Y:S01]  /*2d20*/  LDCU.128 UR16, c[0x0][0xf10] ;  /* 0x0001e200ff1077ac */ /* 0x000ea20008000c00 */
[----:B------:R-:W4:Y:S01]  /*2d30*/  LDCU UR11, c[0x0][0xf0c] ;  /* 0x0001e180ff0b77ac */ /* 0x000f220008000800 */
[----:B------:R-:W1:Y:S01]  /*2d40*/  LDCU UR12, c[0x0][0xf20] ;  /* 0x0001e400ff0c77ac */ /* 0x000e620008000800 */
[----:B--2---:R-:W-:Y:S02]  /*2d50*/  UIMAD.WIDE.U32 UR8, UR51, UR16, URZ ;  /* 0x00000010330872a5 */ /* 0x004fe4000f8e00ff */
[----:B------:R-:W-:Y:S02]  /*2d60*/  UIMAD.WIDE.U32 UR6, UR50, UR19, URZ ;  /* 0x00000013320672a5 */ /* 0x000fe4000f8e00ff */
[----:B----4-:R-:W-:Y:S02]  /*2d70*/  UISETP.NE.AND UP2, UPT, UR11, 0x1, UPT ;  /* 0x000000010b00788c */ /* 0x010fe4000bf45270 */
[----:B------:R-:W-:Y:S01]  /*2d80*/  UISETP.NE.AND UP0, UPT, UR18, 0x1, UPT ;  /* 0x000000011200788c */ /* 0x000fe2000bf05270 */
[----:B------:R-:W-:-:S02]  /*2d90*/  UMOV UR8, UR9 ;  /* 0x0000000900087c82 */ /* 0x000fc40008000000 */
[----:B------:R-:W-:Y:S01]  /*2da0*/  UMOV UR4, UR7 ;  /* 0x0000000700047c82 */ /* 0x000fe20008000000 */
[----:B------:R-:W-:Y:S02]  /*2db0*/  USHF.R.U32.HI UR17, URZ, UR17, UR8 ;  /* 0x00000011ff117299 */ /* 0x000fe40008011608 */
[----:B-1----:R-:W-:Y:S02]  /*2dc0*/  USHF.R.U32.HI UR4, URZ, UR12, UR4 ;  /* 0x0000000cff047299 */ /* 0x002fe40008011604 */
[----:B------:R-:W-:Y:S02]  /*2dd0*/  USEL UR6, UR51, UR17, !UP2 ;  /* 0x0000001133067287 */ /* 0x000fe4000d000000 */
[----:B------:R-:W-:-:S04]  /*2de0*/  USEL UR4, UR50, UR4, !UP0 ;  /* 0x0000000432047287 */ /* 0x000fc8000c000000 */
[----:B------:R-:W-:Y:S02]  /*2df0*/  UIADD3 UR7, UPT, UPT, UR6, -UR4, URZ ;  /* 0x8000000406077290 */ /* 0x000fe4000fffe0ff */
[----:B------:R-:W-:Y:S02]  /*2e00*/  UIADD3 UR4, UPT, UPT, -UR6, UR4, URZ ;  /* 0x0000000406047290 */ /* 0x000fe4000fffe1ff */
[----:B------:R-:W-:Y:S02]  /*2e10*/  UIMAD UR50, UR7, UR18, UR50 ;  /* 0x00000012073272a4 */ /* 0x000fe4000f8e0232 */
[----:B------:R-:W-:-:S12]  /*2e20*/  UIMAD UR51, UR4, UR11, UR51 ;  /* 0x0000000b043372a4 */ /* 0x000fd8000f8e0233 */
.L_x_46:
[----:B------:R-:W-:Y:S01]  /*2e30*/  VIADD R11, R11, 0x1 ;  /* 0x000000010b0b7836 */ /* 0x000fe20000000000 */
[----:B------:R-:W-:Y:S02]  /*2e40*/  R2UR UR6, R87 ;  /* 0x00000000570672ca */ /* 0x000fe400000e0000 */
[----:B------:R-:W-:Y:S02]  /*2e50*/  R2UR UR4, R86 ;  /* 0x00000000560472ca */ /* 0x000fe400000e0000 */
[C---:B------:R-:W-:Y:S02]  /*2e60*/  ISETP.NE.AND P0, PT, R11.reuse, 0x2, PT ;  /* 0x000000020b00780c */ /* 0x040fe40003f05270 */
[----:B------:R-:W-:Y:S02]  /*2e70*/  PLOP3.LUT P2, PT, PT, PT, PT, 0x80, 0x8 ;  /* 0x000000000008781c */ /* 0x000fe40003f4f070 */
[----:B------:R-:W-:Y:S02]  /*2e80*/  SEL R3, RZ, 0x1, P0 ;  /* 0x00000001ff037807 */ /* 0x000fe40000000000 */
[----:B------:R-:W-:-:S02]  /*2e90*/  SEL R11, R11, RZ, P0 ;  /* 0x000000ff0b0b7207 */ /* 0x000fc40000000000 */
[----:B------:R-:W-:Y:S01]  /*2ea0*/  LOP3.LUT R10, R10, R3, RZ, 0x3c, !PT ;  /* 0x000000030a0a7212 */ /* 0x000fe200078e3cff */
[----:B------:R-:W-:Y:S02]  /*2eb0*/  UIADD3 UR27, UPT, UPT, UR51, UR6, URZ ;  /* 0x00000006331b7290 */ /* 0x000fe4000fffe0ff */
[----:B------:R-:W-:Y:S01]  /*2ec0*/  UIADD3 UR26, UPT, UPT, UR50, UR4, URZ ;  /* 0x00000004321a7290 */ /* 0x000fe2000fffe0ff */
[----:B------:R-:W-:Y:S11]  /*2ed0*/  BRA.U UP1, `(.L_x_47) ;  /* 0xffffffed015c7547 */ /* 0x000ff6000b83ffff */
[----:B------:R-:W-:Y:S01]  /*2ee0*/  UIADD3 UR7, UPT, UPT, UR5, 0x90, URZ ;  /* 0x0000009005077890 */ /* 0x000fe2000fffe0ff */
[----:B------:R-:W-:-:S03]  /*2ef0*/  SHF.L.U32 R3, R12, 0x1f, RZ ;  /* 0x0000001f0c037819 */ /* 0x000fc600000006ff */
[----:B------:R-:W-:-:S09]  /*2f00*/  ULEA UR4, UR14, UR7, 0x3 ;  /* 0x000000070e047291 */ /* 0x000fd2000f8e18ff */
[----:B------:R-:W2:Y:S02]  /*2f10*/  SYNCS.PHASECHK.TRANS64.TRYWAIT P0, [UR4], R3 ;  /* 0x00000003ff0075a7 */ /* 0x000ea40008001104 */
[----:B--2---:R-:W-:Y:S05]  /*2f20*/  @!P0 BRA `(.L_x_48) ;  /* 0x0000006800208947 */ /* 0x004fea0003800000 */
.L_x_157:
[----:B------:R-:W-:-:S04]  /*2f30*/  UIADD3 UR4, UPT, UPT, UR14, 0x1, URZ ;  /* 0x000000010e047890 */ /* 0x000fc8000fffe0ff */
[----:B------:R-:W-:-:S04]  /*2f40*/  UISETP.NE.AND UP0, UPT, UR4, 0x12, UPT ;  /* 0x000000120400788c */ /* 0x000fc8000bf05270 */
[----:B------:R-:W-:Y:S02]  /*2f50*/  USEL UR6, URZ, 0x1, UP0 ;  /* 0x00000001ff067887 */ /* 0x000fe40008000000 */
[----:B------:R-:W-:-:S04]  /*2f60*/  USEL UR4, UR4, URZ, UP0 ;  /* 0x000000ff04047287 */ /* 0x000fc80008000000 */
[----:B------:R-:W-:Y:S01]  /*2f70*/  ULEA UR5, UR4, UR7, 0x3 ;  /* 0x0000000704057291 */ /* 0x000fe2000f8e18ff */
[----:B------:R-:W-:-:S04]  /*2f80*/  LOP3.LUT R2, R12, UR6, RZ, 0x3c, !PT ;  /* 0x000000060c027c12 */ /* 0x000fc8000f8e3cff */
[----:B-1----:R-:W-:-:S04]  /*2f90*/  SHF.L.U32 R3, R2, 0x1f, RZ ;  /* 0x0000001f02037819 */ /* 0x002fc800000006ff */
[----:B------:R-:W1:Y:S02]  /*2fa0*/  SYNCS.PHASECHK.TRANS64.TRYWAIT P0, [UR5], R3 ;  /* 0x00000003ff0075a7 */ /* 0x000e640008001105 */
[----:B-1----:R-:W-:Y:S05]  /*2fb0*/  @!P0 BRA `(.L_x_49) ;  /* 0x0000006800148947 */ /* 0x002fea0003800000 */
.L_x_159:
        /* <DEDUP_REMOVED lines=9> */
.L_x_161:
        /* <DEDUP_REMOVED lines=9> */
.L_x_163:
        /* <DEDUP_REMOVED lines=9> */
.L_x_165:
        /* <DEDUP_REMOVED lines=9> */
.L_x_167:
        /* <DEDUP_REMOVED lines=9> */
.L_x_169:
        /* <DEDUP_REMOVED lines=9> */
.L_x_171:
        /* <DEDUP_REMOVED lines=9> */
.L_x_173:
        /* <DEDUP_REMOVED lines=9> */
.L_x_175:
        /* <DEDUP_REMOVED lines=9> */
.L_x_177:
        /* <DEDUP_REMOVED lines=9> */
.L_x_179:
        /* <DEDUP_REMOVED lines=9> */
.L_x_181:
        /* <DEDUP_REMOVED lines=9> */
.L_x_183:
        /* <DEDUP_REMOVED lines=9> */
.L_x_185:
        /* <DEDUP_REMOVED lines=9> */
.L_x_187:
        /* <DEDUP_REMOVED lines=9> */
.L_x_189:
[----:B------:R-:W-:-:S04]  /*3830*/  UIADD3 UR4, UPT, UPT, UR4, 0x1, URZ ;  /* 0x0000000104047890 */ /* 0x000fc8000fffe0ff */
[----:B------:R-:W-:-:S04]  /*3840*/  UISETP.NE.AND UP0, UPT, UR4, 0x12, UPT ;  /* 0x000000120400788c */ /* 0x000fc8000bf05270 */
[----:B------:R-:W-:Y:S02]  /*3850*/  USEL UR5, URZ, 0x1, UP0 ;  /* 0x00000001ff057887 */ /* 0x000fe40008000000 */
[----:B------:R-:W-:-:S04]  /*3860*/  USEL UR4, UR4, URZ, UP0 ;  /* 0x000000ff04047287 */ /* 0x000fc80008000000 */
[----:B------:R-:W-:Y:S01]  /*3870*/  ULEA UR4, UR4, UR7, 0x3 ;  /* 0x0000000704047291 */ /* 0x000fe2000f8e18ff */
[----:B-1----:R-:W-:-:S04]  /*3880*/  LOP3.LUT R3, R2, UR5, RZ, 0x3c, !PT ;  /* 0x0000000502037c12 */ /* 0x002fc8000f8e3cff */
[----:B------:R-:W-:Y:S01]  /*3890*/  SHF.L.U32 R3, R3, 0x1f, RZ ;  /* 0x0000001f03037819 */ /* 0x000fe200000006ff */
[----:B------:R-:W-:-:S07]  /*38a0*/  IMAD.U32 R0, RZ, RZ, UR4 ;  /* 0x00000004ff007e24 */ /* 0x000fce000f8e00ff */
.L_x_65:
[----:B-1----:R1:W2:Y:S02]  /*38b0*/  SYNCS.PHASECHK.TRANS64.TRYWAIT P0, [R0+URZ], R3 ;  /* 0x00000003000075a7 */ /* 0x0022a400080011ff */
[----:B--2---:R-:W-:Y:S05]  /*38c0*/  @!P0 NANOSLEEP.SYNCS 0x989680 ;  /* 0x009896800000895d */ /* 0x004fea0003900000 */
[----:B------:R-:W2:Y:S02]  /*38d0*/  @!P0 SYNCS.PHASECHK.TRANS64 P0, [R0+URZ], R3 ;  /* 0x00000003000085a7 */ /* 0x000ea400080010ff */
[----:B--2---:R-:W-:Y:S05]  /*38e0*/  @P0 EXIT ;  /* 0x000000000000094d */ /* 0x004fea0003800000 */
[----:B------:R-:W-:Y:S05]  /*38f0*/  BRA `(.L_x_65) ;  /* 0xfffffffc00ec7947 */ /* 0x000fea000383ffff */
.L_x_23:
[----:B------:R-:W-:-:S04]  /*3900*/  UISETP.NE.AND UP0, UPT, UR55, URZ, UPT ;  /* 0x000000ff3700728c */ /* 0x000fc8000bf05270 */
[----:B------:R-:W-:-:S09]  /*3910*/  UISETP.NE.OR UP0, UPT, UR18, 0x1, UP0 ;  /* 0x000000011200788c */ /* 0x000fd20008705670 */
[----:B------:R-:W-:Y:S05]  /*3920*/  BRA.U UP0, `(.L_x_66) ;  /* 0x0000000500487547 */ /* 0x000fea000b800000 */
[----:B------:R-:W-:Y:S01]  /*3930*/  ISETP.GE.U32.AND P2, PT, R3, 0x8, PT ;  /* 0x000000080300780c */ /* 0x000fe20003f46070 */
[----:B------:R-:W-:Y:S01]  /*3940*/  IMAD.MOV.U32 R12, RZ, RZ, 0x1 ;  /* 0x00000001ff0c7424 */ /* 0x000fe200078e00ff */
[----:B------:R-:W-:Y:S02]  /*3950*/  CS2R R10, SRZ ;  /* 0x00000000000a7805 */ /* 0x000fe4000001ff00 */
[----:B------:R-:W-:Y:S01]  /*3960*/  CS2R R8, SRZ ;  /* 0x0000000000087805 */ /* 0x000fe2000001ff00 */
[----:B------:R-:W-:Y:S01]  /*3970*/  UMOV UR6, 0x400 ;  /* 0x0000040000067882 */ /* 0x000fe20000000000 */
[----:B------:R-:W-:Y:S01]  /*3980*/  UMOV UR5, URZ ;  /* 0x000000ff00057c82 */ /* 0x000fe20008000000 */
[----:B------:R-:W-:-:S12]  /*3990*/  ULEA UR6, UR55, UR6, 0x18 ;  /* 0x0000000637067291 */ /* 0x000fd8000f8ec0ff */
.L_x_70:
[----:B------:R-:W-:Y:S02]  /*39a0*/  LEA R0, R8, UR6, 0x3 ;  /* 0x0000000608007c11 */ /* 0x000fe4000f8e18ff */
[----:B------:R-:W-:-:S03]  /*39b0*/  SHF.L.U32 R5, R9, 0x1f, RZ ;  /* 0x0000001f09057819 */ /* 0x000fc600000006ff */
[----:B------:R-:W-:Y:S01]  /*39c0*/  VIADD R4, R0, 0x1b0 ;  /* 0x000001b000047836 */ /* 0x000fe20000000000 */
[----:B------:R-:W2:Y:S02]  /*39d0*/  SYNCS.PHASECHK.TRANS64.TRYWAIT P0, [R0+URZ+0x1a0], R5 ;  /* 0x0001a005000075a7 */ /* 0x000ea400080011ff */
[----:B--2---:R-:W-:Y:S05]  /*39e0*/  @!P0 BRA `(.L_x_67) ;  /* 0x0000006400088947 */ /* 0x004fea0003800000 */
.L_x_190:
[----:B------:R-:W-:Y:S01]  /*39f0*/  ULEA UR4, UR5, UR6, 0x3 ;  /* 0x0000000605047291 */ /* 0x000fe2000f8e18ff */
[----:B------:R-:W-:Y:S01]  /*3a00*/  PRMT R4, RZ, 0x654, R4 ;  /* 0x00000654ff047816 */ /* 0x000fe20000000004 */
[----:B--2---:R-:W-:Y:S01]  /*3a10*/  @!P2 IMAD.MOV.U32 R5, RZ, RZ, 0x10 ;  /* 0x00000010ff05a424 */ /* 0x004fe200078e00ff */
[----:B------:R-:W-:Y:S01]  /*3a20*/  SHF.L.U32 R7, R12, 0x1f, RZ ;  /* 0x0000001f0c077819 */ /* 0x000fe200000006ff */
[----:B------:R-:W-:Y:S01]  /*3a30*/  UIADD3 UR7, UPT, UPT, UR4, 0x160, URZ ;  /* 0x0000016004077890 */ /* 0x000fe2000fffe0ff */
[----:B------:R2:W-:Y:S05]  /*3a40*/  SYNCS.ARRIVE.TRANS64.RED.A1T0 RZ, [R4+URZ], RZ ;  /* 0x000000ff04ff79a7 */ /* 0x0005ea00081004ff */
[----:B------:R-:W-:Y:S01]  /*3a50*/  IMAD.U32 R0, RZ, RZ, UR7 ;  /* 0x00000007ff007e24 */ /* 0x000fe2000f8e00ff */
[----:B------:R-:W3:Y:S04]  /*3a60*/  SYNCS.PHASECHK.TRANS64.TRYWAIT P0, [UR4+0x170], R7 ;  /* 0x00017007ff0075a7 */ /* 0x000ee80008001104 */
[----:B------:R-:W-:Y:S01]  /*3a70*/  PRMT R13, R3, 0x654, R0 ;  /* 0x00000654030d7816 */ /* 0x000fe20000000000 */
[----:B--23--:R-:W-:Y:S06]  /*3a80*/  @!P0 BRA `(.L_x_68) ;  /* 0x0000006000f48947 */ /* 0x00cfec0003800000 */
.L_x_192:
[----:B------:R-:W-:Y:S01]  /*3a90*/  ULEA UR8, UR5, UR6, 0x4 ;  /* 0x0000000605087291 */ /* 0x000fe2000f8e20ff */
[----:B------:R-:W-:Y:S01]  /*3aa0*/  SEL R2, R13, R2, !P2 ;  /* 0x000000020d027207 */ /* 0x000fe20005000000 */
[----:B------:R-:W-:Y:S01]  /*3ab0*/  UIADD3 UR9, UPT, UPT, UR4, 0x160, URZ ;  /* 0x0000016004097890 */ /* 0x000fe2000fffe0ff */
[----:B--2---:R-:W-:Y:S01]  /*3ac0*/  LEA R0, R11, UR6, 0x3 ;  /* 0x000000060b007c11 */ /* 0x004fe2000f8e18ff */
[----:B------:R-:W-:Y:S01]  /*3ad0*/  UIADD3 UR8, UPT, UPT, UR8, 0x1d0, URZ ;  /* 0x000001d008087890 */ /* 0x000fe2000fffe0ff */
[----:B------:R2:W-:Y:S01]  /*3ae0*/  @!P2 SYNCS.ARRIVE.TRANS64.RED RZ, [R2+URZ], R5 ;  /* 0x0000000502ffa9a7 */ /* 0x0005e200080004ff */
[----:B------:R-:W-:Y:S01]  /*3af0*/  UIADD3 UR4, UPT, UPT, UR5, 0x1, URZ ;  /* 0x0000000105047890 */ /* 0x000fe2000fffe0ff */
[----:B------:R-:W-:-:S03]  /*3b00*/  VIADD R8, R8, 0x1 ;  /* 0x0000000108087836 */ /* 0x000fc60000000000 */
[----:B------:R-:W-:Y:S02]  /*3b10*/  UISETP.NE.AND UP0, UPT, UR4, 0x2, UPT ;  /* 0x000000020400788c */ /* 0x000fe4000bf05270 */
[----:B------:R-:W-:Y:S01]  /*3b20*/  ISETP.NE.AND P0, PT, R8, 0x2, PT ;  /* 0x000000020800780c */ /* 0x000fe20003f05270 */
[----:B------:R-:W-:Y:S06]  /*3b30*/  UGETNEXTWORKID.BROADCAST [UR8], [UR9] ;  /* 0x00000000080073ca */ /* 0x000fec0008000100 */
[----:B------:R-:W-:Y:S02]  /*3b40*/  USEL UR7, URZ, 0x1, UP0 ;  /* 0x00000001ff077887 */ /* 0x000fe40008000000 */
[----:B------:R-:W-:-:S04]  /*3b50*/  USEL UR5, UR4, URZ, UP0 ;  /* 0x000000ff04057287 */ /* 0x000fc80008000000 */
[----:B------:R-:W-:Y:S02]  /*3b60*/  LOP3.LUT R12, R12, UR7, RZ, 0x3c, !PT ;  /* 0x000000070c0c7c12 */ /* 0x000fe4000f8e3cff */
[----:B--2---:R-:W-:-:S04]  /*3b70*/  SHF.L.U32 R5, R10, 0x1f, RZ ;  /* 0x0000001f0a057819 */ /* 0x004fc800000006ff */
[----:B------:R-:W2:Y:S02]  /*3b80*/  SYNCS.PHASECHK.TRANS64.TRYWAIT P1, [R0+URZ+0x160], R5 ;  /* 0x00016005000075a7 */ /* 0x000ea400080211ff */
[----:B--2---:R-:W-:Y:S05]  /*3b90*/  @!P1 BRA `(.L_x_69) ;  /* 0x0000006000c89947 */ /* 0x004fea0003800000 */
.L_x_193:
[C---:B------:R-:W-:Y:S01]  /*3ba0*/  LEA R4, R11.reuse, UR6, 0x4 ;  /* 0x000000060b047c11 */ /* 0x040fe2000f8e20ff */
[----:B--2---:R-:W-:Y:S01]  /*3bb0*/  VIADD R0, R0, 0x170 ;  /* 0x0000017000007836 */ /* 0x004fe20000000000 */
[----:B------:R-:W-:Y:S01]  /*3bc0*/  SEL R8, R8, RZ, P0 ;  /* 0x000000ff08087207 */ /* 0x000fe20000000000 */
[----:B------:R-:W-:-:S03]  /*3bd0*/  VIADD R11, R11, 0x1 ;  /* 0x000000010b0b7836 */ /* 0x000fc60000000000 */
[----:B------:R-:W2:Y:S01]  /*3be0*/  LDS.128 R4, [R4+0x1d0] ;  /* 0x0001d00004047984 */ /* 0x000ea20000000c00 */
[----:B------:R-:W-:Y:S02]  /*3bf0*/  PRMT R0, RZ, 0x654, R0 ;  /* 0x00000654ff007816 */ /* 0x000fe40000000000 */
[C---:B------:R-:W-:Y:S01]  /*3c00*/  ISETP.NE.AND P1, PT, R11.reuse, 0x2, PT ;  /* 0x000000020b00780c */ /* 0x040fe20003f25270 */
[----:B------:R-:W-:Y:S01]  /*3c10*/  @!PT LDS RZ, [RZ] ;  /* 0x00000000fffff984 */ /* 0x000fe20000000800 */
[----:B------:R-:W-:Y:S01]  /*3c20*/  @!PT LDS RZ, [RZ] ;  /* 0x00000000fffff984 */ /* 0x000fe20000000800 */
[----:B------:R-:W-:Y:S01]  /*3c30*/  @!PT LDS RZ, [RZ] ;  /* 0x00000000fffff984 */ /* 0x000fe20000000800 */
[----:B------:R-:W-:Y:S01]  /*3c40*/  @!PT LDS RZ, [RZ] ;  /* 0x00000000fffff984 */ /* 0x000fe20000000800 */
[----:B------:R3:W-:Y:S06]  /*3c50*/  MEMBAR.ALL.CTA ;  /* 0x0000000000007992 */ /* 0x0007ec0000008000 */
[----:B---3--:R-:W3:Y:S01]  /*3c60*/  FENCE.VIEW.ASYNC.S ;  /* 0x00000000000073c6 */ /* 0x008ee20000000000 */
[----:B------:R-:W-:Y:S01]  /*3c70*/  SEL R11, R11, RZ, P1 ;  /* 0x000000ff0b0b7207 */ /* 0x000fe20000800000 */
[----:B---3--:R3:W-:Y:S01]  /*3c80*/  SYNCS.ARRIVE.TRANS64.RED.A1T0 RZ, [R0+URZ], RZ ;  /* 0x000000ff00ff79a7 */ /* 0x0087e200081004ff */
[----:B--2---:R-:W-:-:S02]  /*3c90*/  LOP3.LUT P3, RZ, R6, 0x1, RZ, 0xc0, !PT ;  /* 0x0000000106ff7812 */ /* 0x004fc4000786c0ff */
[----:B------:R-:W-:-:S04]  /*3ca0*/  SEL R5, RZ, 0x1, P1 ;  /* 0x00000001ff057807 */ /* 0x000fc80000800000 */
[----:B------:R-:W-:Y:S02]  /*3cb0*/  LOP3.LUT R10, R10, R5, RZ, 0x3c, !PT ;  /* 0x000000050a0a7212 */ /* 0x000fe400078e3cff */
[----:B---3--:R-:W-:-:S04]  /*3cc0*/  SEL R0, RZ, 0x1, P0 ;  /* 0x00000001ff007807 */ /* 0x008fc80000000000 */
[----:B------:R-:W-:Y:S01]  /*3cd0*/  LOP3.LUT R9, R9, R0, RZ, 0x3c, !PT ;  /* 0x0000000009097212 */ /* 0x000fe200078e3cff */
[----:B------:R-:W-:Y:S06]  /*3ce0*/  @P3 BRA `(.L_x_70) ;  /* 0xfffffffc002c3947 */ /* 0x000fec000383ffff */
[----:B------:R-:W-:Y:S01]  /*3cf0*/  ULEA UR4, UR5, UR6, 0x3 ;  /* 0x0000000605047291 */ /* 0x000fe2000f8e18ff */
[----:B------:R-:W-:-:S08]  /*3d00*/  SHF.L.U32 R3, R12, 0x1f, RZ ;  /* 0x0000001f0c037819 */ /* 0x000fd000000006ff */
[----:B------:R-:W2:Y:S02]  /*3d10*/  SYNCS.PHASECHK.TRANS64 P0, [UR4+0x170], R3 ;  /* 0x00017003ff0075a7 */ /* 0x000ea40008001004 */
[----:B--2---:R-:W-:Y:S05]  /*3d20*/  @P0 BRA `(.L_x_71) ;  /* 0x0000000000080947 */ /* 0x004fea0003800000 */
[----:B------:R-:W2:Y:S02]  /*3d30*/  SYNCS.PHASECHK.TRANS64.TRYWAIT P0, [UR4+0x170], R3 ;  /* 0x00017003ff0075a7 */ /* 0x000ea40008001104 */
[----:B--2---:R-:W-:Y:S05]  /*3d40*/  @!P0 BRA `(.L_x_72) ;  /* 0x0000006000708947 */ /* 0x004fea0003800000 */
.L_x_71:
[----:B------:R-:W-:-:S04]  /*3d50*/  UIADD3 UR7, UPT, UPT, UR5, 0x1, URZ ;  /* 0x0000000105077890 */ /* 0x000fc8000fffe0ff */
[----:B------:R-:W-:-:S04]  /*3d60*/  UISETP.NE.AND UP0, UPT, UR7, 0x2, UPT ;  /* 0x000000020700788c */ /* 0x000fc8000bf05270 */
[----:B------:R-:W-:Y:S02]  /*3d70*/  USEL UR8, URZ, 0x1, UP0 ;  /* 0x00000001ff087887 */ /* 0x000fe40008000000 */
[----:B------:R-:W-:-:S04]  /*3d80*/  USEL UR7, UR7, URZ, UP0 ;  /* 0x000000ff07077287 */ /* 0x000fc80008000000 */
[----:B------:R-:W-:Y:S01]  /*3d90*/  ULEA UR7, UR7, UR6, 0x3 ;  /* 0x0000000607077291 */ /* 0x000fe2000f8e18ff */
[----:B--2---:R-:W-:-:S04]  /*3da0*/  LOP3.LUT R3, R12, UR8, RZ, 0x3c, !PT ;  /* 0x000000080c037c12 */ /* 0x004fc8000f8e3cff */
[----:B------:R-:W-:-:S04]  /*3db0*/  SHF.L.U32 R0, R3, 0x1f, RZ ;  /* 0x0000001f03007819 */ /* 0x000fc800000006ff */
[----:B------:R-:W2:Y:S02]  /*3dc0*/  SYNCS.PHASECHK.TRANS64 P0, [UR7+0x170], R0 ;  /* 0x00017000ff0075a7 */ /* 0x000ea40008001007 */
[----:B-12---:R-:W-:Y:S05]  /*3dd0*/  @P0 EXIT ;  /* 0x000000000000094d */ /* 0x006fea0003800000 */
[----:B------:R-:W-:Y:S02]  /*3de0*/  SHF.L.U32 R3, R3, 0x1f, RZ ;  /* 0x0000001f03037819 */ /* 0x000fe400000006ff */
[----:B------:R-:W-:-:S07]  /*3df0*/  MOV R0, UR7 ;  /* 0x0000000700007c02 */ /* 0x000fce0008000f00 */
.L_x_73:
[----:B-1----:R1:W2:Y:S02]  /*3e00*/  SYNCS.PHASECHK.TRANS64.TRYWAIT P0, [R0+URZ+0x170], R3 ;  /* 0x00017003000075a7 */ /* 0x0022a400080011ff */
[----:B--2---:R-:W-:Y:S05]  /*3e10*/  @!P0 NANOSLEEP.SYNCS 0x989680 ;  /* 0x009896800000895d */ /* 0x004fea0003900000 */
[----:B------:R-:W2:Y:S02]  /*3e20*/  @!P0 SYNCS.PHASECHK.TRANS64 P0, [R0+URZ+0x170], R3 ;  /* 0x00017003000085a7 */ /* 0x000ea400080010ff */
[----:B--2---:R-:W-:Y:S05]  /*3e30*/  @P0 EXIT ;  /* 0x000000000000094d */ /* 0x004fea0003800000 */
[----:B------:R-:W-:Y:S05]  /*3e40*/  BRA `(.L_x_73) ;  /* 0xfffffffc00ec7947 */ /* 0x000fea000383ffff */
.L_x_66:
[----:B------:R-:W-:Y:S05]  /*3e50*/  BRA.U UP5, `(.L_x_74) ;  /* 0x0000001905387547 */ /* 0x000fea000b800000 */
[----:B------:R-:W-:Y:S01]  /*3e60*/  UMOV UR5, 0x40 ;  /* 0x0000004000057882 */ /* 0x000fe20000000000 */
[----:B------:R-:W-:Y:S01]  /*3e70*/  NOP ;  /* 0x0000000000007918 */ /* 0x000fe20000000000 */
[----:B------:R-:W-:Y:S01]  /*3e80*/  ULEA UR5, UR55, UR5, 0x18 ;  /* 0x0000000537057291 */ /* 0x000fe2000f8ec0ff */
[----:B------:R-:W-:Y:S02]  /*3e90*/  UMOV UR6, 0x400 ;  /* 0x0000040000067882 */ /* 0x000fe40000000000 */
[----:B------:R-:W-:-:S06]  /*3ea0*/  ULEA UR6, UR55, UR6, 0x18 ;  /* 0x0000000637067291 */ /* 0x000fcc000f8ec0ff */
[----:B------:R-:W2:Y:S02]  /*3eb0*/  LDS.U8 R3, [UR5+0x1c] ;  /* 0x00001c05ff037984 */ /* 0x000ea40008000000 */
[----:B--2---:R-:W-:-:S13]  /*3ec0*/  ISETP.NE.AND P0, PT, R3, RZ, PT ;  /* 0x000000ff0300720c */ /* 0x004fda0003f05270 */
[----:B------:R-:W-:Y:S05]  /*3ed0*/  @P0 BRA `(.L_x_75) ;  /* 0x0000000400080947 */ /* 0x000fea0003800000 */
[----:B------:R-:W-:Y:S02]  /*3ee0*/  UISETP.NE.U32.AND UP1, UPT, UR52, 0x1, UPT ;  /* 0x000000013400788c */ /* 0x000fe4000bf25070 */
[----:B------:R-:W-:-:S07]  /*3ef0*/  UIADD3 UR7, UPT, UPT, UR5, 0x8, URZ ;  /* 0x0000000805077890 */ /* 0x000fce000fffe0ff */
[----:B------:R-:W-:Y:S05]  /*3f00*/  BRA.U !UP1, `(.L_x_76) ;  /* 0x00000001099c7547 */ /* 0x000fea000b800000 */
[----:B------:R-:W-:Y:S01]  /*3f10*/  ELECT P0, URZ, PT ;  /* 0x0000000000ff782f */ /* 0x000fe20003800000 */
[----:B------:R-:W-:-:S12]  /*3f20*/  BSSY B0, `(.L_x_76) ;  /* 0x0000025000007945 */ /* 0x000fd80003800000 */
[----:B------:R-:W-:Y:S05]  /*3f30*/  @!P0 BRA `(.L_x_77) ;  /* 0x00000000008c8947 */ /* 0x000fea0003800000 */
[----:B------:R-:W-:-:S05]  /*3f40*/  UMOV UR4, 0x10 ;  /* 0x0000001000047882 */ /* 0x000fca0000000000 */
[----:B------:R-:W-:Y:S04]  /*3f50*/  DEPBAR.LE SB2, 0x36 ;  /* 0x0000ad800000791a */ /* 0x000fe80000000000 */
[----:B------:R-:W2:Y:S02]  /*3f60*/  UTCATOMSWS.2CTA.FIND_AND_SET.ALIGN UP0, UR4, UR4 ;  /* 0x00000004000475e3 */ /* 0x000ea40008200800 */
[----:B--2---:R-:W-:Y:S01]  /*3f70*/  MOV R10, UR4 ;  /* 0x00000004000a7c02 */ /* 0x004fe20008000f00 */
[----:B------:R-:W-:Y:S06]  /*3f80*/  BRA.U UP0, `(.L_x_78) ;  /* 0x0000000100187547 */ /* 0x000fec000b800000 */
.L_x_79:
[----:B------:R-:W-:Y:S05]  /*3f90*/  NANOSLEEP 0x64 ;  /* 0x000000640000795d */ /* 0x000fea0003800000 */
[----:B------:R-:W-:-:S05]  /*3fa0*/  UMOV UR4, 0x10 ;  /* 0x0000001000047882 */ /* 0x000fca0000000000 */
[----:B------:R-:W-:Y:S04]  /*3fb0*/  DEPBAR.LE SB2, 0x36 ;  /* 0x0000ad800000791a */ /* 0x000fe80000000000 */
[----:B------:R-:W2:Y:S02]  /*3fc0*/  UTCATOMSWS.2CTA.FIND_AND_SET.ALIGN UP0, UR4, UR4 ;  /* 0x00000004000475e3 */ /* 0x000ea40008200800 */
[----:B--2---:R-:W-:Y:S01]  /*3fd0*/  MOV R10, UR4 ;  /* 0x00000004000a7c02 */ /* 0x004fe20008000f00 */
[----:B------:R-:W-:Y:S05]  /*3fe0*/  BRA.U !UP0, `(.L_x_79) ;  /* 0xfffffffd08e87547 */ /* 0x000fea000b83ffff */
.L_x_78:
[----:B------:R-:W2:Y:S01]  /*3ff0*/  LDS R6, [UR5+0x10] ;  /* 0x00001005ff067984 */ /* 0x000ea20008000800 */
[----:B------:R-:W-:Y:S01]  /*4000*/  IMAD.U32 R3, RZ, RZ, UR6 ;  /* 0x00000006ff037e24 */ /* 0x000fe2000f8e00ff */
[----:B------:R-:W-:-:S03]  /*4010*/  MOV R4, UR53 ;  /* 0x0000003500047c02 */ /* 0x000fc60008000f00 */
[----:B------:R-:W-:Y:S01]  /*4020*/  VIADD R3, R3, 0x1f0 ;  /* 0x000001f003037836 */ /* 0x000fe20000000000 */
[----:B--2---:R-:W-:-:S04]  /*4030*/  SHF.L.U32 R6, R6, 0x1f, RZ ;  /* 0x0000001f06067819 */ /* 0x004fc800000006ff */
[----:B------:R-:W2:Y:S02]  /*4040*/  SYNCS.PHASECHK.TRANS64.TRYWAIT P0, [UR5+0x8], R6 ;  /* 0x00000806ff0075a7 */ /* 0x000ea40008001105 */
[----:B--2---:R-:W-:Y:S05]  /*4050*/  @P0 BRA `(.L_x_80) ;  /* 0x0000000000080947 */ /* 0x004fea0003800000 */
[----:B------:R-:W2:Y:S02]  /*4060*/  SYNCS.PHASECHK.TRANS64.TRYWAIT P0, [UR5+0x8], R6 ;  /* 0x00000806ff0075a7 */ /* 0x000ea40008001105 */
[----:B--2---:R-:W-:Y:S05]  /*4070*/  @!P0 BRA `(.L_x_81) ;  /* 0x0000005c00bc8947 */ /* 0x004fea0003800000 */
.L_x_80:
[----:B------:R-:W-:Y:S01]  /*4080*/  PRMT R4, R4, 0x654, R3 ;  /* 0x0000065404047816 */ /* 0x000fe20000000003 */
[----:B------:R-:W-:Y:S01]  /*4090*/  HFMA2 R3, -RZ, RZ, 0, 5.9604644775390625e-08 ;  /* 0x00000001ff037431 */ /* 0x000fe200000001ff */
[----:B------:R-:W-:Y:S01]  /*40a0*/  UPRMT UR4, UR53, 0x654, UR7 ;  /* 0x0000065435047896 */ /* 0x000fe20008000007 */
[----:B------:R-:W-:Y:S02]  /*40b0*/  IMAD.MOV.U32 R7, RZ, RZ, 0xffff ;  /* 0x0000ffffff077424 */ /* 0x000fe400078e00ff */
[----:B--2---:R-:W-:Y:S02]  /*40c0*/  IMAD.MOV.U32 R6, RZ, RZ, 0x4 ;  /* 0x00000004ff067424 */ /* 0x004fe400078e00ff */
[----:B------:R-:W-:Y:S01]  /*40d0*/  IMAD.SHL.U32 R9, R10, 0x20, RZ ;  /* 0x000000200a097824 */ /* 0x000fe200078e00ff */
[----:B------:R-:W-:Y:S02]  /*40e0*/  MOV R5, UR4 ;  /* 0x0000000400057c02 */ /* 0x000fe40008000f00 */
[-C--:B------:R-:W-:Y:S01]  /*40f0*/  SHF.L.U32 R8, R7, R10.reuse, RZ ;  /* 0x0000000a07087219 */ /* 0x080fe200000006ff */
[----:B------:R2:W-:Y:S01]  /*4100*/  SYNCS.ARRIVE.TRANS64.RED RZ, [UR4], R6 ;  /* 0x00000006ffff79a7 */ /* 0x0005e20008000404 */
[----:B------:R-:W-:Y:S01]  /*4110*/  SHF.L.U32 R7, R3, R10, RZ ;  /* 0x0000000a03077219 */ /* 0x000fe200000006ff */
[----:B------:R2:W-:Y:S04]  /*4120*/  STS [UR6+0x1f0], R9 ;  /* 0x0001f009ff007988 */ /* 0x0005e80008000806 */
[----:B------:R2:W-:Y:S04]  /*4130*/  STAS [R4.64], R10 ;  /* 0x0000000a04007dbd */ /* 0x0005e8000c0008ff */
[----:B------:R2:W-:Y:S04]  /*4140*/  ATOMS.OR RZ, [UR5+0x14], R8 ;  /* 0x00001408ffff798c */ /* 0x0005e8000b000005 */
[----:B------:R2:W-:Y:S04]  /*4150*/  ATOMS.OR RZ, [UR5+0x18], R7 ;  /* 0x00001807ffff798c */ /* 0x0005e8000b000005 */
[----:B------:R2:W-:Y:S02]  /*4160*/  ATOMS.XOR RZ, [UR5+0x10], R3 ;  /* 0x00001003ffff798c */ /* 0x0005e4000b800005 */
.L_x_77:
[----:B-1----:R-:W-:Y:S05]  /*4170*/  BSYNC B0 ;  /* 0x0000000000007941 */ /* 0x002fea0003800000 */
.L_x_76:
[----:B------:R-:W-:Y:S05]  /*4180*/  BRA.U UP1, `(.L_x_82) ;  /* 0x00000001016c7547 */ /* 0x000fea000b800000 */
[----:B------:R-:W-:-:S03]  /*4190*/  UMOV UR4, 0xffffffff ;  /* 0xffffffff00047882 */ /* 0x000fc60000000000 */
[----:B------:R-:W-:Y:S05]  /*41a0*/  BRA.DIV UR4, `(.L_x_83) ;  /* 0x0000005e04887947 */ /* 0x000fea000b800000 */
[----:B------:R-:W-:-:S13]  /*41b0*/  ELECT P0, URZ, PT ;  /* 0x0000000000ff782f */ /* 0x000fda0003800000 */
.L_x_197:
[----:B------:R-:W-:Y:S05]  /*41c0*/  @!P0 BRA `(.L_x_82) ;  /* 0x00000000005c8947 */ /* 0x000fea0003800000 */
[----:B--2---:R-:W2:Y:S02]  /*41d0*/  LDS R4, [UR5+0x10] ;  /* 0x00001005ff047984 */ /* 0x004ea40008000800 */
[----:B--2---:R-:W-:-:S04]  /*41e0*/  SHF.L.U32 R4, R4, 0x1f, RZ ;  /* 0x0000001f04047819 */ /* 0x004fc800000006ff */
[----:B------:R-:W2:Y:S02]  /*41f0*/  SYNCS.PHASECHK.TRANS64.TRYWAIT P0, [UR5+0x8], R4 ;  /* 0x00000804ff0075a7 */ /* 0x000ea40008001105 */
[----:B--2---:R-:W-:Y:S05]  /*4200*/  @P0 BRA `(.L_x_84) ;  /* 0x0000000000080947 */ /* 0x004fea0003800000 */
[----:B------:R-:W2:Y:S02]  /*4210*/  SYNCS.PHASECHK.TRANS64.TRYWAIT P0, [UR5+0x8], R4 ;  /* 0x00000804ff0075a7 */ /* 0x000ea40008001105 */
[----:B--2---:R-:W-:Y:S05]  /*4220*/  @!P0 BRA `(.L_x_85) ;  /* 0x0000005c008c8947 */ /* 0x004fea0003800000 */
.L_x_84:
[----:B------:R-:W3:Y:S01]  /*4230*/  LDS R6, [UR6+0x1f0] ;  /* 0x0001f006ff067984 */ /* 0x000ee20008000800 */
[----:B--2---:R-:W-:Y:S02]  /*4240*/  HFMA2 R3, -RZ, RZ, 0, 5.9604644775390625e-08 ;  /* 0x00000001ff037431 */ /* 0x004fe400000001ff */
[----:B------:R-:W-:Y:S01]  /*4250*/  IMAD.MOV.U32 R4, RZ, RZ, 0xffff ;  /* 0x0000ffffff047424 */ /* 0x000fe200078e00ff */
[----:B------:R-:W-:Y:S01]  /*4260*/  UPRMT UR4, UR53, 0x654, UR7 ;  /* 0x0000065435047896 */ /* 0x000fe20008000007 */
[----:B---3--:R-:W-:-:S03]  /*4270*/  IMAD.SHL.U32 R5, R6, 0x20, RZ ;  /* 0x0000002006057824 */ /* 0x008fc600078e00ff */
[-C--:B------:R-:W-:Y:S02]  /*4280*/  SHF.L.U32 R4, R4, R6.reuse, RZ ;  /* 0x0000000604047219 */ /* 0x080fe400000006ff */
[----:B------:R-:W-:Y:S01]  /*4290*/  SHF.L.U32 R6, R3, R6, RZ ;  /* 0x0000000603067219 */ /* 0x000fe200000006ff */
[----:B------:R3:W-:Y:S04]  /*42a0*/  STS [UR6+0x1f0], R5 ;  /* 0x0001f005ff007988 */ /* 0x0007e80008000806 */
[----:B------:R3:W-:Y:S04]  /*42b0*/  ATOMS.OR RZ, [UR5+0x14], R4 ;  /* 0x00001404ffff798c */ /* 0x0007e8000b000005 */
[----:B------:R3:W-:Y:S01]  /*42c0*/  ATOMS.OR RZ, [UR5+0x18], R6 ;  /* 0x00001806ffff798c */ /* 0x0007e2000b000005 */
[----:B------:R-:W-:Y:S03]  /*42d0*/  SYNCS.ARRIVE.TRANS64.RED.A1T0 RZ, [UR4], RZ ;  /* 0x000000ffffff79a7 */ /* 0x000fe60008100404 */
[----:B------:R3:W-:Y:S01]  /*42e0*/  ATOMS.XOR RZ, [UR5+0x10], R3 ;  /* 0x00001003ffff798c */ /* 0x0007e2000b800005 */
[----:B------:R-:W-:Y:S05]  /*42f0*/  BRA `(.L_x_82) ;  /* 0x0000000000107947 */ /* 0x000fea0003800000 */
.L_x_75:
[----:B------:R-:W-:Y:S02]  /*4300*/  MOV R3, 0xffffffff ;  /* 0xffffffff00037802 */ /* 0x000fe40000000f00 */
[----:B------:R-:W-:-:S03]  /*4310*/  MOV R4, 0x4340 ;  /* 0x0000434000047802 */ /* 0x000fc60000000f00 */
[----:B------:R2:W-:Y:S04]  /*4320*/  STS [UR6+0x1f0], R3 ;  /* 0x0001f003ff007988 */ /* 0x0005e80008000806 */
[----:B-12--5:R-:W-:Y:S05]  /*4330*/  CALL.REL.NOINC `($__internal_1_$__cuda_sm10x_tcgen05_guardrail_trap_phase_invalid_during_alloc) ;  /* 0x0000006000bc7944 */ /* 0x026fea0003c00000 */
.L_x_82:
[----:B------:R-:W-:Y:S05]  /*4340*/  WARPSYNC.ALL ;  /* 0x0000000000007948 */ /* 0x000fea0003800000 */
[----:B------:R-:W4:Y:S01]  /*4350*/  S2UR UR22, SR_CgaCtaId ;  /* 0x00000000001679c3 */ /* 0x000f220000008800 */
[----:B------:R-:W-:Y:S01]  /*4360*/  UMOV UR4, 0x400 ;  /* 0x0000040000047882 */ /* 0x000fe20000000000 */
[----:B------:R-:W-:-:S06]  /*4370*/  NOP ;  /* 0x0000000000007918 */ /* 0x000fcc0000000000 */
[----:B------:R-:W-:Y:S06]  /*4380*/  BAR.ARV 0x6, 0xa0 ;  /* 0x0182800000007b1d */ /* 0x000fec0000002000 */
[----:B------:R-:W1:Y:S01]  /*4390*/  LDCU UR11, c[0x0][0x38c] ;  /* 0x00007180ff0b77ac */ /* 0x000e620008000800 */
[----:B------:R-:W-:Y:S01]  /*43a0*/  LOP3.LUT R2, R2, 0xffff, RZ, 0xc0, !PT ;  /* 0x0000ffff02027812 */ /* 0x000fe200078ec0ff */
[----:B--2---:R-:W-:Y:S01]  /*43b0*/  IMAD.MOV.U32 R10, RZ, RZ, 0x1 ;  /* 0x00000001ff0a7424 */ /* 0x004fe200078e00ff */
[----:B------:R-:W-:Y:S02]  /*43c0*/  LOP3.LUT R0, R0, 0xffff, RZ, 0xc0, !PT ;  /* 0x0000ffff00007812 */ /* 0x000fe400078ec0ff */
[----:B------:R-:W-:-:S02]  /*43d0*/  CS2R R8, SRZ ;  /* 0x0000000000087805 */ /* 0x000fc4000001ff00 */
[----:B------:R-:W-:Y:S01]  /*43e0*/  R2UR UR34, R2 ;  /* 0x00000000022272ca */ /* 0x000fe200000e0000 */
[----:B------:R-:W2:Y:S01]  /*43f0*/  LDCU UR45, c[0x0][0x370] ;  /* 0x00006e00ff2d77ac */ /* 0x000ea20008000800 */
[----:B------:R-:W-:Y:S01]  /*4400*/  R2UR UR47, R0 ;  /* 0x00000000002f72ca */ /* 0x000fe200000e0000 */
[----:B----4-:R-:W-:Y:S01]  /*4410*/  ULEA UR22, UR22, UR4, 0x18 ;  /* 0x0000000416167291 */ /* 0x010fe2000f8ec0ff */
[----:B------:R-:W-:Y:S01]  /*4420*/  UMOV UR43, URZ ;  /* 0x000000ff002b7c82 */ /* 0x000fe20008000000 */
[----:B------:R-:W-:Y:S02]  /*4430*/  UISETP.GE.AND UP5, UPT, UR39, 0x1, UPT ;  /* 0x000000012700788c */ /* 0x000fe4000bfa6270 */
[----:B------:R-:W-:Y:S02]  /*4440*/  UIADD3 UR5, UPT, UPT, UR22, 0x2a400, URZ ;  /* 0x0002a40016057890 */ /* 0x000fe4000fffe0ff */
[----:B------:R-:W-:-:S03]  /*4450*/  UIADD3 UR7, UPT, UPT, UR22, 0x35800, URZ ;  /* 0x0003580016077890 */ /* 0x000fc6000fffe0ff */
[----:B---3--:R-:W3:Y:S01]  /*4460*/  LDS R3, [UR22+0x1f0] ;  /* 0x0001f016ff037984 */ /* 0x008ee20008000800 */
[----:B-1----:R-:W-:Y:S02]  /*4470*/  UIADD3 UR11, UPT, UPT, UR11, 0x7f, URZ ;  /* 0x0000007f0b0b7890 */ /* 0x002fe4000fffe0ff */
[----:B------:R-:W-:Y:S02]  /*4480*/  UIADD3 UR6, UPT, UPT, UR22, 0x6400, URZ ;  /* 0x0000640016067890 */ /* 0x000fe4000fffe0ff */
[----:B------:R-:W-:Y:S02]  /*4490*/  UIADD3 UR4, UPT, UPT, UR22, 0x33400, URZ ;  /* 0x0003340016047890 */ /* 0x000fe4000fffe0ff */
[----:B------:R-:W-:Y:S02]  /*44a0*/  USHF.R.U32.HI UR8, URZ, 0x4, UR5 ;  /* 0x00000004ff087899 */ /* 0x000fe40008011605 */
[----:B------:R-:W-:Y:S02]  /*44b0*/  USHF.R.S32.HI UR9, URZ, 0x1f, UR11 ;  /* 0x0000001fff097899 */ /* 0x000fe4000801140b */
[----:B------:R-:W-:-:S02]  /*44c0*/  USHF.R.U32.HI UR5, URZ, 0x4, UR7 ;  /* 0x00000004ff057899 */ /* 0x000fc40008011607 */
[----:B------:R-:W-:Y:S02]  /*44d0*/  USHF.R.U32.HI UR10, URZ, 0x4, UR6 ;  /* 0x00000004ff0a7899 */ /* 0x000fe40008011606 */
[----:B------:R-:W-:Y:S02]  /*44e0*/  USHF.R.U32.HI UR6, URZ, 0x4, UR4 ;  /* 0x00000004ff067899 */ /* 0x000fe40008011604 */
[----:B------:R-:W-:Y:S02]  /*44f0*/  ULEA.HI UR4, UR9, UR11, URZ, 0x7 ;  /* 0x0000000b09047291 */ /* 0x000fe4000f8f38ff */
[----:B------:R-:W-:Y:S02]  /*4500*/  ULOP3.LUT UR5, UR5, 0x3fff, URZ, 0xc0, !UPT ;  /* 0x00003fff05057892 */ /* 0x000fe4000f8ec0ff */
[----:B------:R-:W-:Y:S02]  /*4510*/  USHF.R.S32.HI UR46, URZ, 0x7, UR4 ;  /* 0x00000007ff2e7899 */ /* 0x000fe40008011404 */
[----:B------:R-:W-:-:S02]  /*4520*/  ULOP3.LUT UR38, UR5, 0x10000, URZ, 0xfc, !UPT ;  /* 0x0001000005267892 */ /* 0x000fc4000f8efcff */
[----:B------:R-:W-:Y:S02]  /*4530*/  ULOP3.LUT UR10, UR10, 0x3fff, URZ, 0xc0, !UPT ;  /* 0x00003fff0a0a7892 */ /* 0x000fe4000f8ec0ff */
[----:B------:R-:W-:Y:S02]  /*4540*/  ULOP3.LUT UR8, UR8, 0x3fff, URZ, 0xc0, !UPT ;  /* 0x00003fff08087892 */ /* 0x000fe4000f8ec0ff */
[----:B------:R-:W-:Y:S02]  /*4550*/  ULOP3.LUT UR6, UR6, 0x3fff, URZ, 0xc0, !UPT ;  /* 0x00003fff06067892 */ /* 0x000fe4000f8ec0ff */
[----:B------:R-:W-:Y:S02]  /*4560*/  UISETP.LT.AND UP0, UPT, UR46, 0x1, UPT ;  /* 0x000000012e00788c */ /* 0x000fe4000bf01270 */
[----:B------:R-:W-:Y:S01]  /*4570*/  UISETP.NE.AND UP4, UPT, UR39, 0x1, UPT ;  /* 0x000000012700788c */ /* 0x000fe2000bf85270 */
[----:B------:R-:W1:Y:S01]  /*4580*/  LDCU UR44, c[0x0][0x374] ;  /* 0x00006e80ff2c77ac */ /* 0x000e620008000800 */
[----:B------:R-:W-:Y:S01]  /*4590*/  ULOP3.LUT UR35, UR10, 0x10000, URZ, 0xfc, !UPT ;  /* 0x000100000a237892 */ /* 0x000fe2000f8efcff */
[----:B---3--:R-:W-:Y:S01]  /*45a0*/  R2UR UR24, R3 ;  /* 0x00000000031872ca */ /* 0x008fe200000e0000 */
[----:B------:R-:W-:Y:S01]  /*45b0*/  IMAD.MOV.U32 R3, RZ, RZ, RZ ;  /* 0x000000ffff037224 */ /* 0x000fe200078e00ff */
[----:B------:R-:W-:-:S02]  /*45c0*/  ULOP3.LUT UR36, UR8, 0x10000, URZ, 0xfc, !UPT ;  /* 0x0001000008247892 */ /* 0x000fc4000f8efcff */
[----:B------:R-:W-:Y:S02]  /*45d0*/  ULOP3.LUT UR37, UR6, 0x10000, URZ, 0xfc, !UPT ;  /* 0x0001000006257892 */ /* 0x000fe4000f8efcff */
[----:B------:R-:W-:Y:S02]  /*45e0*/  USEL UR50, UR46, 0x1, !UP0 ;  /* 0x000000012e327887 */ /* 0x000fe4000c000000 */
[----:B------:R-:W-:Y:S01]  /*45f0*/  UISETP.NE.AND UP3, UPT, UR52, URZ, UPT ;  /* 0x000000ff3400728c */ /* 0x000fe2000bf65270 */
[----:B------:R-:W-:Y:S01]  /*4600*/  UMOV UR19, URZ ;  /* 0x000000ff00137c82 */ /* 0x000fe20008000000 */
[----:B------:R-:W-:-:S03]  /*4610*/  UMOV UR18, URZ ;  /* 0x000000ff00127c82 */ /* 0x000fc60008000000 */
[----:B------:R-:W-:Y:S02]  /*4620*/  UIADD3 UR30, UPT, UPT, UR24, 0x80, URZ ;  /* 0x00000080181e7890 */ /* 0x000fe4000fffe0ff */
[----:B------:R-:W-:Y:S02]  /*4630*/  UIADD3 UR32, UPT, UPT, UR24, -0x7fffff80, URZ ;  /* 0x8000008018207890 */ /* 0x000fe4000fffe0ff */
[----:B------:R-:W-:Y:S02]  /*4640*/  USHF.R.U32.HI UR4, URZ, 0x11, UR30 ;  /* 0x00000011ff047899 */ /* 0x000fe4000801161e */
[----:B------:R-:W-:Y:S02]  /*4650*/  USHF.R.U32.HI UR5, URZ, 0x11, UR32 ;  /* 0x00000011ff057899 */ /* 0x000fe40008011620 */
[----:B------:R-:W-:Y:S02]  /*4660*/  ULOP3.LUT UR4, UR4, 0x6000, URZ, 0xc0, !UPT ;  /* 0x0000600004047892 */ /* 0x000fe4000f8ec0ff */
[----:B------:R-:W-:-:S02]  /*4670*/  ULOP3.LUT UR5, UR5, 0x6000, URZ, 0xc0, !UPT ;  /* 0x0000600005057892 */ /* 0x000fc4000f8ec0ff */
[----:B------:R-:W-:Y:S02]  /*4680*/  UIADD3 UR51, UPT, UPT, UR24, 0x84, URZ ;  /* 0x0000008418337890 */ /* 0x000fe4000fffe0ff */
[----:B------:R-:W-:Y:S02]  /*4690*/  ULOP3.LUT UR49, UR4, 0x1090, URZ, 0xfc, !UPT ;  /* 0x0000109004317892 */ /* 0x000fe4000f8efcff */
[----:B-12---:R-:W-:-:S12]  /*46a0*/  ULOP3.LUT UR48, UR5, 0x1090, URZ, 0xfc, !UPT ;  /* 0x0000109005307892 */ /* 0x006fd8000f8efcff */
.L_x_95:
[C---:B------:R-:W-:Y:S02]  /*46b0*/  LEA R2, R9.reuse, UR22, 0x3 ;  /* 0x0000001609027c11 */ /* 0x040fe4000f8e18ff */
[----:B------:R-:W-:Y:S02]  /*46c0*/  SHF.L.U32 R5, R8, 0x1f, RZ ;  /* 0x0000001f08057819 */ /* 0x000fe400000006ff */
[----:B------:R-:W-:Y:S02]  /*46d0*/  LEA R6, R9, UR22, 0x4 ;  /* 0x0000001609067c11 */ /* 0x000fe4000f8e20ff */
[----:B------:R-:W1:Y:S02]  /*46e0*/  SYNCS.PHASECHK.TRANS64.TRYWAIT P0, [R2+URZ+0x160], R5 ;  /* 0x00016005020075a7 */ /* 0x000e6400080011ff */
[----:B-1-3--:R-:W-:Y:S05]  /*46f0*/  @!P0 BRA `(.L_x_86) ;  /* 0x0000005800708947 */ /* 0x00afea0003800000 */
.L_x_198:
[----:B-1----:R-:W1:Y:S01]  /*4700*/  LDS.128 R4, [R6+0x1d0] ;  /* 0x0001d00006047984 */ /* 0x002e620000000c00 */
[----:B------:R-:W-:Y:S01]  /*4710*/  @!PT LDS RZ, [RZ] ;  /* 0x00000000fffff984 */ /* 0x000fe20000000800 */
[----:B------:R-:W-:Y:S01]  /*4720*/  @!PT LDS RZ, [RZ] ;  /* 0x00000000fffff984 */ /* 0x000fe20000000800 */
[----:B------:R-:W-:Y:S01]  /*4730*/  @!PT LDS RZ, [RZ] ;  /* 0x00000000fffff984 */ /* 0x000fe20000000800 */
[----:B------:R-:W-:Y:S01]  /*4740*/  @!PT LDS RZ, [RZ] ;  /* 0x00000000fffff984 */ /* 0x000fe20000000800 */
[----:B------:R2:W-:Y:S06]  /*4750*/  MEMBAR.ALL.CTA ;  /* 0x0000000000007992 */ /* 0x0005ec0000008000 */
[----:B--2---:R-:W2:Y:S01]  /*4760*/  FENCE.VIEW.ASYNC.S ;  /* 0x00000000000073c6 */ /* 0x004ea20000000000 */
[----:B-1----:R-:W-:-:S13]  /*4770*/  LOP3.LUT P0, RZ, R6, 0x1, RZ, 0xc0, !PT ;  /* 0x0000000106ff7812 */ /* 0x002fda000780c0ff */
[----:B--2---:R-:W-:Y:S01]  /*4780*/  VOTEU.ANY UP2, P0 ;  /* 0x0000000000ff7886 */ /* 0x004fe20000040100 */
[----:B------:R-:W-:-:S13]  /*4790*/  PLOP3.LUT P0, PT, PT, PT, UP2, 0x80, 0x8 ;  /* 0x000000000008781c */ /* 0x000fda0003f0f028 */
[----:B------:R-:W-:Y:S02]  /*47a0*/  @P0 MOV R0, R4 ;  /* 0x0000000400000202 */ /* 0x000fe40000000f00 */
[----:B------:R-:W-:Y:S02]  /*47b0*/  @P0 LOP3.LUT R4, R5, 0xffff, RZ, 0xc0, !PT ;  /* 0x0000ffff05040812 */ /* 0x000fe400078ec0ff */
[----:B------:R-:W-:Y:S01]  /*47c0*/  @P0 R2UR UR5, R0 ;  /* 0x00000000000502ca */ /* 0x000fe200000e0000 */
[----:B------:R-:W-:Y:S01]  /*47d0*/  VIADD R0, R2, 0x170 ;  /* 0x0000017002007836 */ /* 0x000fe20000000000 */
[----:B------:R-:W-:-:S04]  /*47e0*/  @P0 R2UR UR4, R4 ;  /* 0x00000000040402ca */ /* 0x000fc800000e0000 */
[----:B------:R-:W-:-:S04]  /*47f0*/  PRMT R0, RZ, 0x654, R0 ;  /* 0x00000654ff007816 */ /* 0x000fc80000000000 */
[----:B------:R1:W-:Y:S03]  /*4800*/  SYNCS.ARRIVE.TRANS64.RED.A1T0 RZ, [R0+URZ], RZ ;  /* 0x000000ff00ff79a7 */ /* 0x0003e600081004ff */
[----:B------:R-:W-:Y:S02]  /*4810*/  @UP2 UMOV UR42, UR5 ;  /* 0x00000005002a2c82 */ /* 0x000fe40008000000 */
[----:B------:R-:W-:Y:S01]  /*4820*/  @UP2 UMOV UR40, UR4 ;  /* 0x0000000400282c82 */ /* 0x000fe20008000000 */
[----:B------:R-:W-:Y:S05]  /*4830*/  BRA.U !UP5, `(.L_x_87) ;  /* 0x000000010dd07547 */ /* 0x000fea000b800000 */
[----:B------:R-:W2:Y:S01]  /*4840*/  LDCU.128 UR12, c[0x0][0xf10] ;  /* 0x0001e200ff0c77ac */ /* 0x000ea20008000c00 */
[----:B------:R-:W3:Y:S01]  /*4850*/  LDCU UR25, c[0x0][0xf20] ;  /* 0x0001e400ff1977ac */ /* 0x000ee20008000800 */
[----:B------:R-:W4:Y:S01]  /*4860*/  LDCU UR23, c[0x0][0xf0c] ;  /* 0x0001e180ff1777ac */ /* 0x000f220008000800 */
[----:B------:R-:W1:Y:S01]  /*4870*/  LDCU.64 UR8, c[0x0][0xf28] ;  /* 0x0001e500ff0877ac */ /* 0x000e620008000a00 */
[----:B--2---:R-:W-:Y:S02]  /*4880*/  UIMAD.WIDE.U32 UR6, UR44, UR15, URZ ;  /* 0x0000000f2c0672a5 */ /* 0x004fe4000f8e00ff */
[----:B------:R-:W-:Y:S02]  /*4890*/  UIMAD.WIDE.U32 UR4, UR45, UR12, URZ ;  /* 0x0000000c2d0472a5 */ /* 0x000fe4000f8e00ff */
[----:B------:R-:W-:Y:S02]  /*48a0*/  UISETP.NE.AND UP0, UPT, UR14, 0x1, UPT ;  /* 0x000000010e00788c */ /* 0x000fe4000bf05270 */
[----:B------:R-:W-:Y:S01]  /*48b0*/  UIMAD.WIDE.U32 UR20, UR40, UR15, URZ ;  /* 0x0000000f281472a5 */ /* 0x000fe2000f8e00ff */
[----:B------:R-:W-:-:S02]  /*48c0*/  UMOV UR6, UR7 ;  /* 0x0000000700067c82 */ /* 0x000fc40008000000 */
[----:B------:R-:W-:Y:S01]  /*48d0*/  UMOV UR4, UR5 ;  /* 0x0000000500047c82 */ /* 0x000fe20008000000 */
[----:B---3--:R-:W-:Y:S02]  /*48e0*/  USHF.R.U32.HI UR6, URZ, UR25, UR6 ;  /* 0x00000019ff067299 */ /* 0x008fe40008011606 */
[----:B----4-:R-:W-:Y:S02]  /*48f0*/  UISETP.NE.AND UP1, UPT, UR23, 0x1, UPT ;  /* 0x000000011700788c */ /* 0x010fe4000bf25270 */
[----:B------:R-:W-:Y:S02]  /*4900*/  USHF.R.U32.HI UR4, URZ, UR13, UR4 ;  /* 0x0000000dff047299 */ /* 0x000fe40008011604 */
[----:B------:R-:W-:Y:S02]  /*4910*/  USEL UR5, UR44, UR6, !UP0 ;  /* 0x000000062c057287 */ /* 0x000fe4000c000000 */
[----:B------:R-:W-:Y:S02]  /*4920*/  USEL UR6, UR45, UR4, !UP1 ;  /* 0x000000042d067287 */ /* 0x000fe4000c800000 */
[----:B-1----:R-:W-:Y:S01]  /*4930*/  UIMAD.WIDE.U32 UR10, UR5, UR8, URZ ;  /* 0x00000008050a72a5 */ /* 0x002fe2000f8e00ff */
[----:B------:R-:W-:Y:S01]  /*4940*/  UMOV UR4, UR21 ;  /* 0x0000001500047c82 */ /* 0x000fe20008000000 */
[----:B------:R-:W-:-:S02]  /*4950*/  UIMAD.WIDE.U32 UR16, UR42, UR12, URZ ;  /* 0x0000000c2a1072a5 */ /* 0x000fc4000f8e00ff */
        /* <DEDUP_REMOVED lines=34> */
.L_x_87:
[----:B------:R-:W2:Y:S02]  /*4b80*/  LDCU UR4, c[0x0][0xf30] ;  /* 0x0001e600ff0477ac */ /* 0x000ea40008000800 */
[----:B--2---:R-:W-:-:S09]  /*4b90*/  UISETP.NE.AND UP0, UPT, UR4, 0x1, UPT ;  /* 0x000000010400788c */ /* 0x004fd2000bf05270 */
[----:B------:R-:W-:Y:S05]  /*4ba0*/  BRA.U UP0, `(.L_x_88) ;  /* 0x00000001003c7547 */ /* 0x000fea000b800000 */
[----:B------:R-:W2:Y:S01]  /*4bb0*/  LDCU.128 UR8, c[0x0][0xf10] ;  /* 0x0001e200ff0877ac */ /* 0x000ea20008000c00 */
[----:B------:R-:W3:Y:S01]  /*4bc0*/  LDCU UR12, c[0x0][0xf0c] ;  /* 0x0001e180ff0c77ac */ /* 0x000ee20008000800 */
[----:B------:R-:W4:Y:S01]  /*4bd0*/  LDCU UR13, c[0x0][0xf20] ;  /* 0x0001e400ff0d77ac */ /* 0x000f220008000800 */
[----:B--2---:R-:W-:Y:S02]  /*4be0*/  UIMAD.WIDE.U32 UR6, UR42, UR8, URZ ;  /* 0x000000082a0672a5 */ /* 0x004fe4000f8e00ff */
[----:B------:R-:W-:Y:S02]  /*4bf0*/  UIMAD.WIDE.U32 UR4, UR40, UR11, URZ ;  /* 0x0000000b280472a5 */ /* 0x000fe4000f8e00ff */
[----:B---3--:R-:W-:Y:S02]  /*4c00*/  UISETP.NE.AND UP0, UPT, UR12, 0x1, UPT ;  /* 0x000000010c00788c */ /* 0x008fe4000bf05270 */
[----:B------:R-:W-:Y:S01]  /*4c10*/  UISETP.NE.AND UP1, UPT, UR10, 0x1, UPT ;  /* 0x000000010a00788c */ /* 0x000fe2000bf25270 */
[----:B------:R-:W-:-:S02]  /*4c20*/  UMOV UR6, UR7 ;  /* 0x0000000700067c82 */ /* 0x000fc40008000000 */
[----:B------:R-:W-:Y:S01]  /*4c30*/  UMOV UR4, UR5 ;  /* 0x0000000500047c82 */ /* 0x000fe20008000000 */
[----:B------:R-:W-:Y:S02]  /*4c40*/  USHF.R.U32.HI UR9, URZ, UR9, UR6 ;  /* 0x00000009ff097299 */ /* 0x000fe40008011606 */
[----:B----4-:R-:W-:Y:S02]  /*4c50*/  USHF.R.U32.HI UR4, URZ, UR13, UR4 ;  /* 0x0000000dff047299 */ /* 0x010fe40008011604 */
[----:B------:R-:W-:Y:S02]  /*4c60*/  USEL UR5, UR42, UR9, !UP0 ;  /* 0x000000092a057287 */ /* 0x000fe4000c000000 */
[----:B------:R-:W-:-:S04]  /*4c70*/  USEL UR4, UR40, UR4, !UP1 ;  /* 0x0000000428047287 */ /* 0x000fc8000c800000 */
[----:B------:R-:W-:-:S04]  /*4c80*/  UIADD3 UR4, UPT, UPT, UR5, -UR4, URZ ;  /* 0x8000000405047290 */ /* 0x000fc8000fffe0ff */
[----:B------:R-:W-:-:S12]  /*4c90*/  UIMAD UR40, UR4, UR10, UR40 ;  /* 0x0000000a042872a4 */ /* 0x000fd8000f8e0228 */
.L_x_88:
[----:B------:R-:W-:Y:S01]  /*4ca0*/  IADD3 R9, PT, PT, R9, 0x1, RZ ;  /* 0x0000000109097810 */ /* 0x000fe20007ffe0ff */
[----:B------:R-:W-:Y:S06]  /*4cb0*/  BRA.U UP3, `(.L_x_89) ;  /* 0x0000000503387547 */ /* 0x000fec000b800000 */
[----:B------:R-:W2:Y:S01]  /*4cc0*/  LDCU UR4, c[0x0][0x38c] ;  /* 0x00007180ff0477ac */ /* 0x000ea20008000800 */
[----:B------:R-:W-:Y:S02]  /*4cd0*/  PLOP3.LUT P1, PT, PT, PT, PT, 0x80, 0x8 ;  /* 0x000000000008781c */ /* 0x000fe40003f2f070 */
[----:B------:R-:W-:Y:S01]  /*4ce0*/  SHF.L.U32 R5, R10, 0x1f, RZ ;  /* 0x0000001f0a057819 */ /* 0x000fe200000006ff */
[----:B------:R-:W-:Y:S02]  /*4cf0*/  ULEA UR41, UR43, UR22, 0x3 ;  /* 0x000000162b297291 */ /* 0x000fe4000f8e18ff */
[----:B------:R-:W-:Y:S02]  /*4d00*/  ULEA UR23, UR43, UR24, 0x6 ;  /* 0x000000182b177291 */ /* 0x000fe4000f8e30ff */
[----:B--2---:R-:W-:-:S06]  /*4d10*/  UISETP.GE.AND UP0, UPT, UR4, 0x1, UPT ;  /* 0x000000010400788c */ /* 0x004fcc000bf06270 */
[----:B------:R-:W-:-:S05]  /*4d20*/  PLOP3.LUT P0, PT, PT, PT, UP0, 0x80, 0x8 ;  /* 0x000000000008781c */ /* 0x000fca0003f0f008 */
[----:B------:R-:W-:-:S08]  /*4d30*/  @UP0 ULEA UR4, UR19, UR22, 0x3 ;  /* 0x0000001613040291 */ /* 0x000fd0000f8e18ff */
[----:B-1----:R-:W-:-:S04]  /*4d40*/  @P0 SHF.L.U32 R0, R3, 0x1f, RZ ;  /* 0x0000001f03000819 */ /* 0x002fc800000006ff */
[----:B------:R1:W2:Y:S01]  /*4d50*/  @P0 SYNCS.PHASECHK.TRANS64.TRYWAIT P1, [UR4], R0 ;  /* 0x00000000ff0005a7 */ /* 0x0002a20008021104 */
[----:B------:R-:W-:-:S04]  /*4d60*/  ULEA.HI UR4, UR26, UR26, URZ, 0x1 ;  /* 0x0000001a1a047291 */ /* 0x000fc8000f8f08ff */
[----:B------:R-:W-:-:S04]  /*4d70*/  ULOP3.LUT UR4, UR4, 0x7ffffffe, URZ, 0xc0, !UPT ;  /* 0x7ffffffe04047892 */ /* 0x000fc8000f8ec0ff */
[----:B------:R-:W-:-:S04]  /*4d80*/  UIADD3 UR4, UPT, UPT, -UR4, UR26, URZ ;  /* 0x0000001a04047290 */ /* 0x000fc8000fffe1ff */
[----:B------:R-:W-:Y:S01]  /*4d90*/  ULEA UR31, UR4, UR51, 0x1 ;  /* 0x00000033041f7291 */ /* 0x000fe2000f8e08ff */
[----:B------:R-:W3:Y:S02]  /*4da0*/  SYNCS.PHASECHK.TRANS64.TRYWAIT P0, [UR41+0x190], R5 ;  /* 0x00019005ff0075a7 */ /* 0x000ee40008001129 */
[----:B-123--:R-:W-:Y:S09]  /*4db0*/  @!P0 BRA `(.L_x_90) ;  /* 0x0000005000d48947 */ /* 0x00eff20003800000 */
.L_x_200:
[----:B------:R-:W-:Y:S01]  /*4dc0*/  UMOV UR25, UR18 ;  /* 0x0000001200197c82 */ /* 0x000fe20008000000 */
[----:B------:R-:W-:Y:S05]  /*4dd0*/  BRA.U !UP0, `(.L_x_91) ;  /* 0x0000000108e07547 */ /* 0x000fea000b800000 */
[----:B------:R-:W-:Y:S02]  /*4de0*/  ULOP3.LUT UR33, UR31, 0x80000000, URZ, 0x3c, !UPT ;  /* 0x800000001f217892 */ /* 0x000fe4000f8e3cff */
[----:B------:R-:W-:Y:S02]  /*4df0*/  USHF.R.U32.HI UR5, URZ, 0x1a, UR31 ;  /* 0x0000001aff057899 */ /* 0x000fe4000801161f */
[----:B------:R-:W-:Y:S02]  /*4e00*/  USHF.R.U32.HI UR4, URZ, 0x1a, UR33 ;  /* 0x0000001aff047899 */ /* 0x000fe40008011621 */
[----:B------:R-:W-:Y:S02]  /*4e10*/  ULOP3.LUT UR5, UR5, 0x30, URZ, 0xc0, !UPT ;  /* 0x0000003005057892 */ /* 0x000fe4000f8ec0ff */
[----:B------:R-:W-:Y:S02]  /*4e20*/  ULOP3.LUT UR4, UR4, 0x30, URZ, 0xc0, !UPT ;  /* 0x0000003004047892 */ /* 0x000fe4000f8ec0ff */
[----:B------:R-:W-:-:S02]  /*4e30*/  ULOP3.LUT UR5, UR5, 0x480, URZ, 0xfc, !UPT ;  /* 0x0000048005057892 */ /* 0x000fc4000f8efcff */
[----:B------:R-:W-:Y:S02]  /*4e40*/  ULOP3.LUT UR26, UR4, 0x480, URZ, 0xfc, !UPT ;  /* 0x00000480041a7892 */ /* 0x000fe4000f8efcff */
[----:B------:R-:W-:Y:S02]  /*4e50*/  UIADD3 UR25, UPT, UPT, UR50, UR18, URZ ;  /* 0x0000001232197290 */ /* 0x000fe4000fffe0ff */
[----:B------:R-:W-:Y:S01]  /*4e60*/  UPRMT UR27, UR26, 0x5410, UR48 ;  /* 0x000054101a1b7896 */ /* 0x000fe20008000030 */
[----:B------:R-:W-:Y:S01]  /*4e70*/  UMOV UR21, URZ ;  /* 0x000000ff00157c82 */ /* 0x000fe20008000000 */
[----:B------:R-:W-:Y:S01]  /*4e80*/  UMOV UR20, UR46 ;  /* 0x0000002e00147c82 */ /* 0x000fe20008000000 */
[----:B------:R-:W-:Y:S01]  /*4e90*/  UMOV UR4, UR19 ;  /* 0x0000001300047c82 */ /* 0x000fe20008000000 */
[----:B------:R-:W-:Y:S01]  /*4ea0*/  UPRMT UR29, UR5, 0x5410, UR49 ;  /* 0x00005410051d7896 */ /* 0x000fe20008000031 */
[----:B------:R-:W-:Y:S01]  /*4eb0*/  UMOV UR28, URZ ;  /* 0x000000ff001c7c82 */ /* 0x000fe20008000000 */
[----:B------:R-:W-:-:S10]  /*4ec0*/  UMOV UR26, URZ ;  /* 0x000000ff001a7c82 */ /* 0x000fd40008000000 */
.L_x_94:
[----:B--2---:R-:W-:Y:S01]  /*4ed0*/  ULEA UR7, UR4, UR22, 0x3 ;  /* 0x0000001604077291 */ /* 0x004fe2000f8e18ff */
[----:B---3--:R-:W-:Y:S11]  /*4ee0*/  @P1 BRA `(.L_x_92) ;  /* 0x00000000000c1947 */ /* 0x008ff60003800000 */
[----:B-1----:R-:W-:Y:S04]  /*4ef0*/  SHF.L.U32 R5, R3, 0x1f, RZ ;  /* 0x0000001f03057819 */ /* 0x002fe800000006ff */
[----:B------:R-:W1:Y:S02]  /*4f00*/  SYNCS.PHASECHK.TRANS64.TRYWAIT P0, [UR7], R5 ;  /* 0x00000005ff0075a7 */ /* 0x000e640008001107 */
[----:B-1----:R-:W-:Y:S05]  /*4f10*/  @!P0 BRA `(.L_x_93) ;  /* 0x0000005000948947 */ /* 0x002fea0003800000 */
.L_x_92:
[----:B------:R-:W-:Y:S01]  /*4f20*/  UISETP.NE.AND UP0, UPT, UR20, 0x1, UPT ;  /* 0x000000011400788c */ /* 0x000fe2000bf05270 */
[----:B------:R-:W-:Y:S01]  /*4f30*/  PLOP3.LUT P1, PT, PT, PT, PT, 0x80, 0x8 ;  /* 0x000000000008781c */ /* 0x000fe20003f2f070 */
[----:B------:R-:W-:Y:S02]  /*4f40*/  UIADD3 UR5, UPT, UPT, UR4, 0x1, URZ ;  /* 0x0000000104057890 */ /* 0x000fe4000fffe0ff */
[----:B------:R-:W-:Y:S02]  /*4f50*/  ULEA UR12, UR4, UR36, 0x7 ;  /* 0x00000024040c7291 */ /* 0x000fe4000f8e38ff */
[----:B------:R-:W-:Y:S01]  /*4f60*/  UISETP.NE.AND UP1, UPT, UR5, 0x12, UPT ;  /* 0x000000120500788c */ /* 0x000fe2000bf25270 */
[----:B------:R-:W-:Y:S01]  /*4f70*/  PLOP3.LUT P0, PT, PT, PT, UP0, 0x80, 0x8 ;  /* 0x000000000008781c */ /* 0x000fe20003f0f008 */
[----:B------:R-:W-:Y:S02]  /*4f80*/  ULEA UR10, UR4, UR35, 0x9 ;  /* 0x00000023040a7291 */ /* 0x000fe4000f8e48ff */
[----:B------:R-:W-:Y:S02]  /*4f90*/  USEL UR6, URZ, 0x1, UP1 ;  /* 0x00000001ff067887 */ /* 0x000fe40008800000 */
[----:B------:R-:W-:Y:S02]  /*4fa0*/  USEL UR19, UR5, URZ, UP1 ;  /* 0x000000ff05137287 */ /* 0x000fe40008800000 */
[----:B------:R-:W-:Y:S02]  /*4fb0*/  ULEA UR16, UR4, UR37, 0x5 ;  /* 0x0000002504107291 */ /* 0x000fe4000f8e28ff */
[----:B------:R-:W-:Y:S01]  /*4fc0*/  @UP0 ULEA UR5, UR19, UR22, 0x3 ;  /* 0x0000001613050291 */ /* 0x000fe2000f8e18ff */
[----:B------:R-:W-:Y:S01]  /*4fd0*/  LOP3.LUT R3, R3, UR6, RZ, 0x3c, !PT ;  /* 0x0000000603037c12 */ /* 0x000fe2000f8e3cff */
[----:B------:R-:W-:Y:S02]  /*4fe0*/  UISETP.NE.U32.AND UP0, UPT, UR21, URZ, UPT ;  /* 0x000000ff1500728c */ /* 0x000fe4000bf05070 */
[----:B------:R-:W-:Y:S01]  /*4ff0*/  ULEA UR14, UR4, UR38, 0x5 ;  /* 0x00000026040e7291 */ /* 0x000fe2000f8e28ff */
[----:B-1----:R-:W-:Y:S01]  /*5000*/  @P0 SHF.L.U32 R0, R3, 0x1f, RZ ;  /* 0x0000001f03000819 */ /* 0x002fe200000006ff */
[----:B------:R-:W-:Y:S02]  /*5010*/  UIADD3 UR8, UPT, UPT, UR12, 0x2, URZ ;  /* 0x000000020c087890 */ /* 0x000fe4000fffe0ff */
[----:B------:R-:W-:Y:S01]  /*5020*/  UIADD3 UR6, UPT, UPT, UR10, 0x2, URZ ;  /* 0x000000020a067890 */ /* 0x000fe2000fffe0ff */
[----:B------:R2:W3:Y:S01]  /*5030*/  @P0 SYNCS.PHASECHK.TRANS64.TRYWAIT P1, [UR5], R0 ;  /* 0x00000000ff0005a7 */ /* 0x0004e20008021105 */
[----:B------:R-:W-:Y:S02]  /*5040*/  UIADD3 UR5, UPT, UPT, UR7, 0x90, URZ ;  /* 0x0000009007057890 */ /* 0x000fe4000fffe0ff */
[----:B------:R-:W-:Y:S02]  /*5050*/  UIADD3 UR18, UPT, UPT, UR18, 0x1, URZ ;  /* 0x0000000112127890 */ /* 0x000fe4000fffe0ff */
[----:B------:R-:W-:Y:S01]  /*5060*/  UIADD3 UR20, UPT, UPT, UR20, -0x1, URZ ;  /* 0xffffffff14147890 */ /* 0x000fe2000fffe0ff */
[----:B------:R-:W-:Y:S01]  /*5070*/  UMOV UR17, 0x4008 ;  /* 0x0000400800117882 */ /* 0x000fe20000000000 */
[----:B------:R-:W-:Y:S01]  /*5080*/  UMOV UR15, 0x4008 ;  /* 0x00004008000f7882 */ /* 0x000fe20000000000 */
[----:B------:R2:W-:Y:S01]  /*5090*/  UTCCP.T.S.2CTA.4x32dp128bit tmem[UR24+0x80], gdesc[UR16] ;  /* 0x00008010180079e7 */ /* 0x0005e20009300000 */
[----:B------:R2:W-:Y:S01]  /*50a0*/  UTCCP.T.S.2CTA.4x32dp128bit tmem[UR24+0x84], gdesc[UR14] ;  /* 0x0000840e180079e7 */ /* 0x0005e20009300000 */
[----:B------:R-:W-:Y:S01]  /*50b0*/  UMOV UR13, 0x80004020 ;  /* 0x80004020000d7882 */ /* 0x000fe20000000000 */
[----:B------:R-:W-:Y:S01]  /*50c0*/  UMOV UR11, 0x80004020 ;  /* 0x80004020000b7882 */ /* 0x000fe20000000000 */
[----:B------:R-:W-:Y:S01]  /*50d0*/  UMOV UR9, 0x80004020 ;  /* 0x8000402000097882 */ /* 0x000fe20000000000 */
[----:B------:R2:W-:Y:S01]  /*50e0*/  UTCOMMA.2CTA gdesc[UR10], gdesc[UR12], tmem[UR23], tmem[UR28], idesc[UR29], tmem[UR30], UP0 ;  /* 0xc01e1c0c0a0075ea */ /* 0x0005e20008200017 */
[----:B------:R-:W-:Y:S01]  /*50f0*/  UISETP.NE.AND UP0, UPT, UR18, UR25, UPT ;  /* 0x000000191200728c */ /* 0x000fe2000bf05270 */
[----:B------:R-:W-:Y:S01]  /*5100*/  UMOV UR7, 0x80004020 ;  /* 0x8000402000077882 */ /* 0x000fe20000000000 */
[----:B------:R-:W-:Y:S01]  /*5110*/  UMOV UR21, 0x1 ;  /* 0x0000000100157882 */ /* 0x000fe20000000000 */
[----:B------:R2:W-:Y:S01]  /*5120*/  UTCOMMA.2CTA gdesc[UR6], gdesc[UR8], tmem[UR23], tmem[UR26], idesc[UR27], tmem[UR32], UPT ;  /* 0xc0201a08060075ea */ /* 0x0005e2000ba00017 */
[----:B------:R2:W-:Y:S01]  /*5130*/  UTCBAR.2CTA.MULTICAST [UR5], URZ, UR34 ;  /* 0x000000ff050073e9 */ /* 0x0005e20008200822 */
[----:B------:R-:W-:Y:S04]  /*5140*/  UMOV UR4, UR19 ;  /* 0x0000001300047c82 */ /* 0x000fe80008000000 */
[----:B------:R-:W-:Y:S05]  /*5150*/  BRA.U UP0, `(.L_x_94) ;  /* 0xfffffffd005c7547 */ /* 0x000fea000b83ffff */
.L_x_91:
[----:B------:R-:W-:Y:S01]  /*5160*/  UIADD3 UR4, UPT, UPT, UR41, 0x180, URZ ;  /* 0x0000018029047890 */ /* 0x000fe2000fffe0ff */
[----:B------:R-:W-:-:S08]  /*5170*/  UMOV UR18, UR25 ;  /* 0x0000001900127c82 */ /* 0x000fd00008000000 */
[----:B------:R4:W-:Y:S01]  /*5180*/  UTCBAR.2CTA.MULTICAST [UR4], URZ, UR47 ;  /* 0x000000ff040073e9 */ /* 0x0009e2000820082f */
[----:B------:R-:W-:Y:S02]  /*5190*/  NOP ;  /* 0x0000000000007918 */ /* 0x000fe40000000000 */
.L_x_89:
[----:B--2---:R-:W-:Y:S01]  /*51a0*/  R2UR UR5, R86 ;  /* 0x00000000560572ca */ /* 0x004fe200000e0000 */
[----:B----4-:R-:W-:Y:S01]  /*51b0*/  UIADD3 UR4, UPT, UPT, UR43, 0x1, URZ ;  /* 0x000000012b047890 */ /* 0x010fe2000fffe0ff */
[----:B------:R-:W-:-:S03]  /*51c0*/  ISETP.NE.AND P0, PT, R9, 0x2, PT ;  /* 0x000000020900780c */ /* 0x000fc60003f05270 */
[----:B------:R-:W-:Y:S01]  /*51d0*/  UISETP.NE.AND UP0, UPT, UR4, 0x2, UPT ;  /* 0x000000020400788c */ /* 0x000fe2000bf05270 */
[----:B-1----:R-:W-:Y:S02]  /*51e0*/  SEL R5, RZ, 0x1, P0 ;  /* 0x00000001ff057807 */ /* 0x002fe40000000000 */
[----:B------:R-:W-:Y:S01]  /*51f0*/  SEL R9, R9, RZ, P0 ;  /* 0x000000ff09097207 */ /* 0x000fe20000000000 */
[----:B------:R-:W-:Y:S01]  /*5200*/  USEL UR43, UR4, URZ, UP0 ;  /* 0x000000ff042b7287 */ /* 0x000fe20008000000 */
[----:B------:R-:W-:-:S03]  /*5210*/  LOP3.LUT R8, R8, R5, RZ, 0x3c, !PT ;  /* 0x0000000508087212 */ /* 0x000fc600078e3cff */
[----:B------:R-:W-:Y:S02]  /*5220*/  UIADD3 UR26, UPT, UPT, UR40, UR5, URZ ;  /* 0x00000005281a7290 */ /* 0x000fe4000fffe0ff */
[----:B------:R-:W-:-:S06]  /*5230*/  USEL UR5, URZ, 0x1, UP0 ;  /* 0x00000001ff057887 */ /* 0x000fcc0008000000 */
[----:B------:R-:W-:Y:S01]  /*5240*/  LOP3.LUT R10, R10, UR5, RZ, 0x3c, !PT ;  /* 0x000000050a0a7c12 */ /* 0x000fe2000f8e3cff */
[----:B------:R-:W-:Y:S06]  /*5250*/  BRA.U UP2, `(.L_x_95) ;  /* 0xfffffff502147547 */ /* 0x000fec000b83ffff */
[----:B------:R-:W1:Y:S01]  /*5260*/  S2UR UR8, SR_CgaCtaId ;  /* 0x00000000000879c3 */ /* 0x000e620000008800 */
[----:B------:R-:W-:Y:S01]  /*5270*/  ELECT P0, URZ, PT ;  /* 0x0000000000ff782f */ /* 0x000fe20003800000 */
[----:B------:R-:W-:Y:S01]  /*5280*/  HFMA2 R0, -RZ, RZ, 0, 5.9604644775390625e-08 ;  /* 0x00000001ff007431 */ /* 0x000fe200000001ff */
[----:B------:R-:W-:-:S05]  /*5290*/  UMOV UR4, 0x40 ;  /* 0x0000004000047882 */ /* 0x000fca0000000000 */
[----:B------:R-:W-:Y:S01]  /*52a0*/  UVIRTCOUNT.DEALLOC.SMPOOL 0x80 ;  /* 0x000000800000784c */ /* 0x000fe20000000000 */
[----:B------:R-:W-:Y:S02]  /*52b0*/  UISETP.NE.AND UP0, UPT, UR52, URZ, UPT ;  /* 0x000000ff3400728c */ /* 0x000fe4000bf05270 */
[----:B-1----:R-:W-:-:S09]  /*52c0*/  ULEA UR8, UR8, UR4, 0x18 ;  /* 0x0000000408087291 */ /* 0x002fd2000f8ec0ff */
[----:B------:R1:W-:Y:S01]  /*52d0*/  @P0 STS.U8 [UR8+0x1c], R0 ;  /* 0x00001c00ff000988 */ /* 0x0003e20008000008 */
[----:B------:R-:W-:Y:S05]  /*52e0*/  BRA.U UP0, `(.L_x_96) ;  /* 0x0000000100587547 */ /* 0x000fea000b800000 */
[----:B------:R-:W-:Y:S01]  /*52f0*/  UIADD3 UR5, UPT, UPT, UR22, 0x190, URZ ;  /* 0x0000019016057890 */ /* 0x000fe2000fffe0ff */
[----:B------:R-:W-:-:S03]  /*5300*/  SHF.L.U32 R3, R10, 0x1f, RZ ;  /* 0x0000001f0a037819 */ /* 0x000fc600000006ff */
[----:B------:R-:W-:-:S09]  /*5310*/  ULEA UR4, UR43, UR5, 0x3 ;  /* 0x000000052b047291 */ /* 0x000fd2000f8e18ff */
[----:B------:R-:W2:Y:S02]  /*5320*/  SYNCS.PHASECHK.TRANS64.TRYWAIT P0, [UR4], R3 ;  /* 0x00000003ff0075a7 */ /* 0x000ea40008001104 */
[----:B--2---:R-:W-:Y:S05]  /*5330*/  @!P0 BRA `(.L_x_97) ;  /* 0x0000004c00a48947 */ /* 0x004fea0003800000 */
.L_x_203:
[----:B------:R-:W-:-:S04]  /*5340*/  UIADD3 UR4, UPT, UPT, UR43, 0x1, URZ ;  /* 0x000000012b047890 */ /* 0x000fc8000fffe0ff */
[----:B------:R-:W-:-:S04]  /*5350*/  UISETP.NE.AND UP1, UPT, UR4, 0x2, UPT ;  /* 0x000000020400788c */ /* 0x000fc8000bf25270 */
[----:B------:R-:W-:Y:S02]  /*5360*/  USEL UR6, URZ, 0x1, UP1 ;  /* 0x00000001ff067887 */ /* 0x000fe40008800000 */
[----:B------:R-:W-:-:S04]  /*5370*/  USEL UR4, UR4, URZ, UP1 ;  /* 0x000000ff04047287 */ /* 0x000fc80008800000 */
[----:B------:R-:W-:Y:S01]  /*5380*/  ULEA UR4, UR4, UR5, 0x3 ;  /* 0x0000000504047291 */ /* 0x000fe2000f8e18ff */
[----:B-1----:R-:W-:-:S04]  /*5390*/  LOP3.LUT R3, R10, UR6, RZ, 0x3c, !PT ;  /* 0x000000060a037c12 */ /* 0x002fc8000f8e3cff */
[----:B------:R-:W-:Y:S01]  /*53a0*/  SHF.L.U32 R3, R3, 0x1f, RZ ;  /* 0x0000001f03037819 */ /* 0x000fe200000006ff */
[----:B------:R-:W-:-:S04]  /*53b0*/  IMAD.U32 R0, RZ, RZ, UR4 ;  /* 0x00000004ff007e24 */ /* 0x000fc8000f8e00ff */
[----:B------:R1:W2:Y:S03]  /*53c0*/  SYNCS.PHASECHK.TRANS64.TRYWAIT P0, [R0+URZ], R3 ;  /* 0x00000003000075a7 */ /* 0x0002a600080011ff */
[----:B--2---:R-:W-:Y:S05]  /*53d0*/  @!P0 NANOSLEEP.SYNCS 0x989680 ;  /* 0x009896800000895d */ /* 0x004fea0003900000 */
[----:B------:R-:W2:Y:S02]  /*53e0*/  @!P0 SYNCS.PHASECHK.TRANS64 P0, [R0+URZ], R3 ;  /* 0x00000003000085a7 */ /* 0x000ea400080010ff */
[----:B--2---:R-:W-:Y:S05]  /*53f0*/  @P0 BRA `(.L_x_98) ;  /* 0x0000000000200947 */ /* 0x004fea0003800000 */
.L_x_99:
[----:B--2---:R2:W4:Y:S02]  /*5400*/  SYNCS.PHASECHK.TRANS64.TRYWAIT P0, [R0+URZ], R3 ;  /* 0x00000003000075a7 */ /* 0x00452400080011ff */
[----:B----4-:R-:W-:Y:S05]  /*5410*/  @!P0 NANOSLEEP.SYNCS 0x989680 ;  /* 0x009896800000895d */ /* 0x010fea0003900000 */
[----:B------:R-:W4:Y:S02]  /*5420*/  @!P0 SYNCS.PHASECHK.TRANS64 P0, [R0+URZ], R3 ;  /* 0x00000003000085a7 */ /* 0x000f2400080010ff */
[----:B----4-:R-:W-:Y:S05]  /*5430*/  @!P0 BRA `(.L_x_99) ;  /* 0xfffffffc00f08947 */ /* 0x010fea000383ffff */
[----:B------:R-:W-:Y:S05]  /*5440*/  BRA `(.L_x_98) ;  /* 0x00000000000c7947 */ /* 0x000fea0003800000 */
.L_x_96:
[----:B------:R-:W-:-:S04]  /*5450*/  UIADD3 UR4, UPT, UPT, UR22, 0x1c0, URZ ;  /* 0x000001c016047890 */ /* 0x000fc8000fffe0ff */
[----:B------:R-:W-:-:S09]  /*5460*/  UPRMT UR4, UR53, 0x654, UR4 ;  /* 0x0000065435047896 */ /* 0x000fd20008000004 */
[----:B------:R-:W-:Y:S03]  /*5470*/  SYNCS.ARRIVE.TRANS64.RED.A1T0 RZ, [UR4], RZ ;  /* 0x000000ffffff79a7 */ /* 0x000fe60008100404 */
.L_x_98:
[----:B-12---:R-:W-:Y:S01]  /*5480*/  SHF.L.U32 R3, RZ, 0x1f, RZ ;  /* 0x0000001fff037819 */ /* 0x006fe200000006ff */
[----:B------:R-:W-:Y:S01]  /*5490*/  UIADD3 UR4, UPT, UPT, UR22, 0x1c0, URZ ;  /* 0x000001c016047890 */ /* 0x000fe2000fffe0ff */
[----:B------:R-:W-:Y:S02]  /*54a0*/  PLOP3.LUT P0, PT, PT, PT, UP0, 0x80, 0x8 ;  /* 0x000000000008781c */ /* 0x000fe40003f0f008 */
[----:B---3--:R-:W1:Y:S02]  /*54b0*/  SYNCS.PHASECHK.TRANS64.TRYWAIT P1, [UR22+0x1c0], R3 ;  /* 0x0001c003ff0075a7 */ /* 0x008e640008021116 */
[----:B-1----:R-:W-:Y:S09]  /*54c0*/  @!P1 BRA `(.L_x_100) ;  /* 0x0000004c00589947 */ /* 0x002ff20003800000 */
.L_x_205:
[----:B------:R-:W-:Y:S01]  /*54d0*/  @!UP0 UPRMT UR4, UR53, 0x654, UR4 ;  /* 0x0000065435048896 */ /* 0x000fe20008000004 */
[----:B------:R-:W-:Y:S01]  /*54e0*/  UMOV UR5, 0xffff ;  /* 0x0000ffff00057882 */ /* 0x000fe20000000000 */
[----:B------:R-:W-:-:S07]  /*54f0*/  UMOV UR6, 0x1 ;  /* 0x0000000100067882 */ /* 0x000fce0000000000 */
[----:B------:R-:W-:Y:S01]  /*5500*/  @!P0 SYNCS.ARRIVE.TRANS64.RED.A1T0 RZ, [UR4], RZ ;  /* 0x000000ffffff89a7 */ /* 0x000fe20008100404 */
[----:B------:R-:W-:Y:S01]  /*5510*/  NOP ;  /* 0x0000000000007918 */ /* 0x000fe20000000000 */
[----:B-1----:R-:W1:Y:S01]  /*5520*/  LDS R0, [UR8+0x14] ;  /* 0x00001408ff007984 */ /* 0x002e620008000800 */
[----:B------:R-:W-:-:S04]  /*5530*/  ULOP3.LUT UR4, UR24, 0xffff, URZ, 0xc0, !UPT ;  /* 0x0000ffff18047892 */ /* 0x000fc8000f8ec0ff */
[----:B------:R-:W-:-:S04]  /*5540*/  USHF.R.U32.HI UR4, URZ, 0x5, UR4 ;  /* 0x00000005ff047899 */ /* 0x000fc80008011604 */
[----:B------:R-:W-:Y:S02]  /*5550*/  USHF.L.U32 UR5, UR5, UR4, URZ ;  /* 0x0000000405057299 */ /* 0x000fe400080006ff */
[----:B------:R-:W-:-:S04]  /*5560*/  USHF.L.U32 UR4, UR6, UR4, URZ ;  /* 0x0000000406047299 */ /* 0x000fc800080006ff */
[----:B-1----:R-:W-:-:S04]  /*5570*/  LOP3.LUT R0, R0, UR5, RZ, 0xc0, !PT ;  /* 0x0000000500007c12 */ /* 0x002fc8000f8ec0ff */
[----:B------:R-:W-:-:S13]  /*5580*/  ISETP.NE.AND P0, PT, R0, UR5, PT ;  /* 0x0000000500007c0c */ /* 0x000fda000bf05270 */
[----:B------:R-:W-:Y:S05]  /*5590*/  @P0 BRA `(.L_x_101) ;  /* 0x0000000000580947 */ /* 0x000fea0003800000 */
[----:B------:R-:W1:Y:S02]  /*55a0*/  LDS R0, [UR8+0x18] ;  /* 0x00001808ff007984 */ /* 0x000e640008000800 */
[----:B-1----:R-:W-:-:S04]  /*55b0*/  LOP3.LUT R0, R0, UR4, RZ, 0xc0, !PT ;  /* 0x0000000400007c12 */ /* 0x002fc8000f8ec0ff */
[----:B------:R-:W-:-:S13]  /*55c0*/  ISETP.NE.AND P0, PT, R0, UR4, PT ;  /* 0x0000000400007c0c */ /* 0x000fda000bf05270 */
[----:B------:R-:W-:Y:S05]  /*55d0*/  @P0 BRA `(.L_x_102) ;  /* 0x00000000003c0947 */ /* 0x000fea0003800000 */
[----:B------:R-:W1:Y:S01]  /*55e0*/  S2R R2, SR_LANEID ;  /* 0x0000000000027919 */ /* 0x000e620000000000 */
[----:B------:R-:W-:Y:S01]  /*55f0*/  ULOP3.LUT UR5, URZ, UR5, URZ, 0x33, !UPT ;  /* 0x00000005ff057292 */ /* 0x000fe2000f8e33ff */
[----:B------:R-:W-:Y:S01]  /*5600*/  LOP3.LUT R4, RZ, UR4, RZ, 0x33, !PT ;  /* 0x00000004ff047c12 */ /* 0x000fe2000f8e33ff */
[----:B------:R-:W-:Y:S02]  /*5610*/  VOTEU.ANY UR4, UPT, PT ;  /* 0x0000000000047886 */ /* 0x000fe400038e0100 */
[----:B------:R-:W-:Y:S01]  /*5620*/  UFLO.U32 UR4, UR4 ;  /* 0x00000004000472bd */ /* 0x000fe200080e0000 */
[----:B------:R-:W2:Y:S01]  /*5630*/  REDUX UR6, R4 ;  /* 0x00000000040673c4 */ /* 0x000ea20000000000 */
[----:B------:R-:W-:-:S06]  /*5640*/  IMAD.U32 R0, RZ, RZ, UR5 ;  /* 0x00000005ff007e24 */ /* 0x000fcc000f8e00ff */
[----:B------:R3:W-:Y:S01]  /*5650*/  UTCATOMSWS.AND URZ, UR5 ;  /* 0x0000000500ff79e3 */ /* 0x0007e20008000000 */
[----:B------:R-:W4:Y:S01]  /*5660*/  REDUX UR7, R0 ;  /* 0x00000000000773c4 */ /* 0x000f220000000000 */
[----:B-1----:R-:W-:Y:S01]  /*5670*/  ISETP.EQ.U32.AND P0, PT, R2, UR4, PT ;  /* 0x0000000402007c0c */ /* 0x002fe2000bf02070 */
[----:B--2---:R-:W-:Y:S01]  /*5680*/  IMAD.U32 R2, RZ, RZ, UR6 ;  /* 0x00000006ff027e24 */ /* 0x004fe2000f8e00ff */
[----:B----4-:R-:W-:-:S11]  /*5690*/  MOV R3, UR7 ;  /* 0x0000000700037c02 */ /* 0x010fd60008000f00 */
[----:B------:R3:W-:Y:S04]  /*56a0*/  @P0 ATOMS.AND RZ, [UR8+0x14], R3 ;  /* 0x00001403ffff098c */ /* 0x0007e8000a800008 */
[----:B------:R3:W-:Y:S01]  /*56b0*/  @P0 ATOMS.AND RZ, [UR8+0x18], R2 ;  /* 0x00001802ffff098c */ /* 0x0007e2000a800008 */
[----:B------:R-:W-:Y:S05]  /*56c0*/  BRA `(.L_x_103) ;  /* 0x0000000000147947 */ /* 0x000fea0003800000 */
.L_x_102:
[----:B------:R-:W-:Y:S02]  /*56d0*/  MOV R2, 0x56f0 ;  /* 0x000056f000027802 */ /* 0x000fe40000000f00 */
[----:B-----5:R-:W-:Y:S05]  /*56e0*/  CALL.REL.NOINC `($__internal_0_$__cuda_sm10x_tcgen05_guardrail_trap_col_being_dealloced_not_returned_by_alloc) ;  /* 0x0000004c00c47944 */ /* 0x020fea0003c00000 */
[----:B------:R-:W-:Y:S05]  /*56f0*/  BRA `(.L_x_103) ;  /* 0x0000000000087947 */ /* 0x000fea0003800000 */
.L_x_101:
[----:B------:R-:W-:Y:S02]  /*5700*/  MOV R2, 0x5720 ;  /* 0x0000572000027802 */ /* 0x000fe40000000f00 */
[----:B-----5:R-:W-:Y:S05]  /*5710*/  CALL.REL.NOINC `($__internal_2_$__cuda_sm10x_tcgen05_guardrail_trap_unallocated_columns_being_dealloced) ;  /* 0x0000004c00d07944 */ /* 0x020fea0003c00000 */
.L_x_103:
[----:B------:R-:W-:Y:S01]  /*5720*/  NOP ;  /* 0x0000000000007918 */ /* 0x000fe20000000000 */
[----:B---3--:R-:W-:Y:S05]  /*5730*/  EXIT ;  /* 0x000000000000794d */ /* 0x008fea0003800000 */
.L_x_74:
[----:B------:R-:W-:-:S09]  /*5740*/  UISETP.NE.OR UP0, UPT, UR18, 0x3, !UP4 ;  /* 0x000000031200788c */ /* 0x000fd2000e705670 */
[----:B------:R-:W-:Y:S05]  /*5750*/  BRA.U UP0, `(.L_x_104) ;  /* 0x0000001100207547 */ /* 0x000fea000b800000 */
[----:B------:R-:W2:Y:S01]  /*5760*/  LDCU.64 UR4, c[0x0][0xc88] ;  /* 0x00019100ff0477ac */ /* 0x000ea20008000a00 */
[----:B------:R-:W3:Y:S01]  /*5770*/  LDC.64 R12, c[0x0][0x348] ;  /* 0x0000d200ff0c7b82 */ /* 0x000ee20000000a00 */
[----:B------:R-:W-:Y:S02]  /*5780*/  HFMA2 R9, -RZ, RZ, 0, 0 ;  /* 0x00000000ff097431 */ /* 0x000fe400000001ff */
[----:B------:R-:W-:Y:S01]  /*5790*/  IMAD.MOV.U32 R11, RZ, RZ, 0x1 ;  /* 0x00000001ff0b7424 */ /* 0x000fe200078e00ff */
[----:B------:R-:W4:Y:S01]  /*57a0*/  LDCU UR36, c[0x0][0x370] ;  /* 0x00006e00ff2477ac */ /* 0x000f220008000800 */
[----:B------:R-:W-:Y:S01]  /*57b0*/  IMAD.MOV.U32 R10, RZ, RZ, RZ ;  /* 0x000000ffff0a7224 */ /* 0x000fe200078e00ff */
[----:B------:R-:W-:Y:S01]  /*57c0*/  MOV R3, 0x2000 ;  /* 0x0000200000037802 */ /* 0x000fe20000000f00 */
[----:B------:R-:W4:Y:S01]  /*57d0*/  LDCU.128 UR32, c[0x0][0xf10] ;  /* 0x0001e200ff2077ac */ /* 0x000f220008000c00 */
[----:B------:R-:W1:Y:S01]  /*57e0*/  LDCU UR29, c[0x0][0x374] ;  /* 0x00006e80ff1d77ac */ /* 0x000e620008000800 */
[----:B------:R-:W1:Y:S01]  /*57f0*/  LDCU.64 UR30, c[0x0][0xc90] ;  /* 0x00019200ff1e77ac */ /* 0x000e620008000a00 */
[----:B--2---:R-:W-:Y:S01]  /*5800*/  UISETP.NE.U32.AND UP0, UPT, UR4, URZ, UPT ;  /* 0x000000ff0400728c */ /* 0x004fe2000bf05070 */
[----:B------:R-:W2:Y:S01]  /*5810*/  LDCU UR15, c[0x0][0xf0c] ;  /* 0x0001e180ff0f77ac */ /* 0x000ea20008000800 */
[----:B------:R-:W3:Y:S01]  /*5820*/  LDCU UR40, c[0x0][0xf20] ;  /* 0x0001e400ff2877ac */ /* 0x000ee20008000800 */
[----:B------:R-:W3:Y:S01]  /*5830*/  LDCU UR4, c[0x0][0xf30] ;  /* 0x0001e600ff0477ac */ /* 0x000ee20008000800 */
[----:B----4-:R-:W-:-:S02]  /*5840*/  UIMAD.WIDE.U32 UR6, UR36, UR32, URZ ;  /* 0x00000020240672a5 */ /* 0x010fc4000f8e00ff */
[----:B-1----:R-:W-:Y:S02]  /*5850*/  UIMAD.WIDE.U32 UR8, UR29, UR35, URZ ;  /* 0x000000231d0872a5 */ /* 0x002fe4000f8e00ff */
[----:B------:R-:W-:Y:S02]  /*5860*/  UISETP.NE.U32.AND UP6, UPT, UR30, URZ, UPT ;  /* 0x000000ff1e00728c */ /* 0x000fe4000bfc5070 */
[----:B------:R-:W-:Y:S01]  /*5870*/  UISETP.NE.AND.EX UP5, UPT, UR5, URZ, UPT, UP0 ;  /* 0x000000ff0500728c */ /* 0x000fe2000bfa5300 */
[----:B------:R-:W-:Y:S01]  /*5880*/  UMOV UR24, 0x400 ;  /* 0x0000040000187882 */ /* 0x000fe20000000000 */
[----:B------:R-:W-:Y:S01]  /*5890*/  UISETP.NE.AND UP0, UPT, UR39, 0x1, UPT ;  /* 0x000000012700788c */ /* 0x000fe2000bf05270 */
[----:B------:R-:W-:Y:S01]  /*58a0*/  UMOV UR6, UR7 ;  /* 0x0000000700067c82 */ /* 0x000fe20008000000 */
[----:B------:R-:W-:Y:S01]  /*58b0*/  UMOV UR37, UR9 ;  /* 0x0000000900257c82 */ /* 0x000fe20008000000 */
[----:B--2---:R-:W-:Y:S01]  /*58c0*/  UISETP.NE.AND UP0, UPT, UR15, 0x1, UPT ;  /* 0x000000010f00788c */ /* 0x004fe2000bf05270 */
[----:B------:R-:W-:Y:S01]  /*58d0*/  UMOV UR25, URZ ;  /* 0x000000ff00197c82 */ /* 0x000fe20008000000 */
[----:B------:R-:W-:-:S02]  /*58e0*/  UPLOP3.LUT UP4, UPT, UPT, UPT, UPT, 0x40, 0x4 ;  /* 0x000000000004789c */ /* 0x000fc40003f8e870 */
[----:B------:R-:W-:Y:S01]  /*58f0*/  UISETP.GE.AND UP2, UPT, UR39, 0x1, UPT ;  /* 0x000000012700788c */ /* 0x000fe2000bf46270 */
[----:B------:R-:W1:Y:S01]  /*5900*/  LDCU.64 UR16, c[0x0][0xf28] ;  /* 0x0001e500ff1077ac */ /* 0x000e620008000a00 */
[----:B------:R-:W-:Y:S02]  /*5910*/  ULEA UR24, UR55, UR24, 0x18 ;  /* 0x0000001837187291 */ /* 0x000fe4000f8ec0ff */
[----:B------:R-:W-:Y:S02]  /*5920*/  UISETP.NE.AND.EX UP6, UPT, UR31, URZ, UPT, UP6 ;  /* 0x000000ff1f00728c */ /* 0x000fe4000bfc5360 */
[----:B------:R-:W-:Y:S02]  /*5930*/  USHF.R.U32.HI UR38, URZ, UR33, UR6 ;  /* 0x00000021ff267299 */ /* 0x000fe40008011606 */
[----:B---3--:R-:W-:Y:S02]  /*5940*/  USHF.R.U32.HI UR37, URZ, UR40, UR37 ;  /* 0x00000028ff257299 */ /* 0x008fe40008011625 */
[----:B------:R-:W-:-:S02]  /*5950*/  UISETP.NE.AND UP0, UPT, UR34, 0x1, UPT ;  /* 0x000000012200788c */ /* 0x000fc4000bf05270 */
[----:B------:R-:W-:-:S11]  /*5960*/  UISETP.NE.AND UP3, UPT, UR4, 0x1, UPT ;  /* 0x000000010400788c */ /* 0x000fd6000bf65270 */
.L_x_113:
[C---:B------:R-:W-:Y:S02]  /*5970*/  LEA R8, R10.reuse, UR24, 0x3 ;  /* 0x000000180a087c11 */ /* 0x040fe4000f8e18ff */
[----:B------:R-:W-:Y:S02]  /*5980*/  SHF.L.U32 R5, R9, 0x1f, RZ ;  /* 0x0000001f09057819 */ /* 0x000fe400000006ff */
[----:B------:R-:W-:Y:S02]  /*5990*/  LEA R6, R10, UR24, 0x4 ;  /* 0x000000180a067c11 */ /* 0x000fe4000f8e20ff */
[----:B--2---:R-:W2:Y:S02]  /*59a0*/  SYNCS.PHASECHK.TRANS64.TRYWAIT P0, [R8+URZ+0x160], R5 ;  /* 0x00016005080075a7 */ /* 0x004ea400080011ff */
[----:B--2---:R-:W-:Y:S05]  /*59b0*/  @!P0 BRA `(.L_x_105) ;  /* 0x0000004800348947 */ /* 0x004fea0003800000 */
.L_x_206:
[----:B--2---:R-:W2:Y:S01]  /*59c0*/  LDS.128 R4, [R6+0x1d0] ;  /* 0x0001d00006047984 */ /* 0x004ea20000000c00 */
[----:B------:R-:W-:Y:S01]  /*59d0*/  UISETP.GE.AND UP0, UPT, UR39, 0x1, UPT ;  /* 0x000000012700788c */ /* 0x000fe2000bf06270 */
[----:B------:R-:W-:Y:S01]  /*59e0*/  @!PT LDS RZ, [RZ] ;  /* 0x00000000fffff984 */ /* 0x000fe20000000800 */
[----:B------:R-:W-:Y:S01]  /*59f0*/  @!PT LDS RZ, [RZ] ;  /* 0x00000000fffff984 */ /* 0x000fe20000000800 */
[----:B------:R-:W-:Y:S01]  /*5a00*/  @!PT LDS RZ, [RZ] ;  /* 0x00000000fffff984 */ /* 0x000fe20000000800 */
[----:B------:R-:W-:Y:S01]  /*5a10*/  @!PT LDS RZ, [RZ] ;  /* 0x00000000fffff984 */ /* 0x000fe20000000800 */
[----:B------:R3:W-:Y:S06]  /*5a20*/  MEMBAR.ALL.CTA ;  /* 0x0000000000007992 */ /* 0x0007ec0000008000 */
[----:B---3--:R-:W3:Y:S01]  /*5a30*/  FENCE.VIEW.ASYNC.S ;  /* 0x00000000000073c6 */ /* 0x008ee20000000000 */
[----:B--2---:R-:W-:Y:S11]  /*5a40*/  LOP3.LUT P0, RZ, R6, 0x1, RZ, 0xc0, !PT ;  /* 0x0000000106ff7812 */ /* 0x004ff6000780c0ff */
[----:B------:R-:W-:Y:S02]  /*5a50*/  @!UPT UIADD3 URZ, UPT, UPT, URZ, URZ, URZ ;  /* 0x000000fffffff290 */ /* 0x000fe4000fffe0ff */
[----:B---3--:R-:W-:Y:S01]  /*5a60*/  VOTEU.ANY UP2, P0 ;  /* 0x0000000000ff7886 */ /* 0x008fe20000040100 */
[----:B------:R-:W-:Y:S11]  /*5a70*/  PLOP3.LUT P0, PT, PT, PT, UP2, 0x80, 0x8 ;  /* 0x000000000008781c */ /* 0x000ff60003f0f028 */
[----:B------:R-:W-:Y:S02]  /*5a80*/  @!UPT UIADD3 URZ, UPT, UPT, URZ, URZ, URZ ;  /* 0x000000fffffff290 */ /* 0x000fe4000fffe0ff */
[----:B------:R-:W-:Y:S02]  /*5a90*/  @P0 SHF.R.U32.HI R0, RZ, 0x10, R5 ;  /* 0x00000010ff000819 */ /* 0x000fe40000011605 */
[----:B------:R-:W-:Y:S02]  /*5aa0*/  @P0 MOV R2, R4 ;  /* 0x0000000400020202 */ /* 0x000fe40000000f00 */
[----:B------:R-:W-:Y:S01]  /*5ab0*/  @P0 R2UR UR4, R0 ;  /* 0x00000000000402ca */ /* 0x000fe200000e0000 */
[----:B------:R-:W-:Y:S01]  /*5ac0*/  VIADD R0, R8, 0x170 ;  /* 0x0000017008007836 */ /* 0x000fe20000000000 */
[----:B------:R-:W-:Y:S02]  /*5ad0*/  @P0 LOP3.LUT R4, R5, 0xffff, RZ, 0xc0, !PT ;  /* 0x0000ffff05040812 */ /* 0x000fe400078ec0ff */
[----:B------:R-:W-:Y:S02]  /*5ae0*/  @P0 R2UR UR6, R2 ;  /* 0x00000000020602ca */ /* 0x000fe400000e0000 */
[----:B------:R-:W-:Y:S02]  /*5af0*/  PRMT R0, RZ, 0x654, R0 ;  /* 0x00000654ff007816 */ /* 0x000fe40000000000 */
[----:B------:R-:W-:Y:S02]  /*5b00*/  @P0 R2UR UR5, R4 ;  /* 0x00000000040502ca */ /* 0x000fe400000e0000 */
[----:B------:R2:W-:Y:S03]  /*5b10*/  SYNCS.ARRIVE.TRANS64.RED.A1T0 RZ, [R0+URZ], RZ ;  /* 0x000000ff00ff79a7 */ /* 0x0005e600081004ff */
[----:B------:R-:W-:Y:S04]  /*5b20*/  @UP2 UMOV UR28, UR4 ;  /* 0x00000004001c2c82 */ /* 0x000fe80008000000 */
[----:B------:R-:W-:Y:S04]  /*5b30*/  @UP2 UMOV UR14, UR6 ;  /* 0x00000006000e2c82 */ /* 0x000fe80008000000 */
[----:B------:R-:W-:Y:S01]  /*5b40*/  @UP2 UMOV UR13, UR5 ;  /* 0x00000005000d2c82 */ /* 0x000fe20008000000 */
[----:B------:R-:W-:Y:S05]  /*5b50*/  BRA.U !UP0, `(.L_x_106) ;  /* 0x0000000108c07547 */ /* 0x000fea000b800000 */
[----:B------:R-:W-:Y:S02]  /*5b60*/  UIMAD.WIDE.U32 UR8, UR13, UR35, URZ ;  /* 0x000000230d0872a5 */ /* 0x000fe4000f8e00ff */
[----:B------:R-:W-:Y:S02]  /*5b70*/  UP2UR UR12, UPR, URZ, 0x4 ;  /* 0x00000004ff0c7883 */ /* 0x000fe40008000000 */
[----:B------:R-:W-:Y:S02]  /*5b80*/  UISETP.NE.AND UP2, UPT, UR34, 0x1, UPT ;  /* 0x000000012200788c */ /* 0x000fe4000bf45270 */
[----:B------:R-:W-:Y:S02]  /*5b90*/  UIMAD.WIDE.U32 UR10, UR14, UR32, URZ ;  /* 0x000000200e0a72a5 */ /* 0x000fe4000f8e00ff */
[----:B------:R-:W-:Y:S02]  /*5ba0*/  USEL UR4, UR29, UR37, !UP2 ;  /* 0x000000251d047287 */ /* 0x000fe4000d000000 */
[----:B------:R-:W-:Y:S02]  /*5bb0*/  UISETP.NE.AND UP0, UPT, UR15, 0x1, UPT ;  /* 0x000000010f00788c */ /* 0x000fe4000bf05270 */
[----:B------:R-:W-:Y:S02]  /*5bc0*/  UP2UR UR22, UPR, URZ, 0x2 ;  /* 0x00000002ff167883 */ /* 0x000fe40008000000 */
[----:B------:R-:W-:Y:S02]  /*5bd0*/  UISETP.NE.AND UP1, UPT, UR39, 0x1, UPT ;  /* 0x000000012700788c */ /* 0x000fe4000bf25270 */
[----:B-1----:R-:W-:Y:S02]  /*5be0*/  UIMAD.WIDE.U32 UR18, UR4, UR16, URZ ;  /* 0x00000010041272a5 */ /* 0x002fe4000f8e00ff */
[----:B------:R-:W-:Y:S01]  /*5bf0*/  USEL UR7, UR36, UR38, !UP0 ;  /* 0x0000002624077287 */ /* 0x000fe2000c000000 */
[----:B------:R-:W-:Y:S02]  /*5c00*/  UMOV UR5, UR9 ;  /* 0x0000000900057c82 */ /* 0x000fe40008000000 */
[----:B------:R-:W-:Y:S02]  /*5c10*/  USHF.R.U32.HI UR6, URZ, UR40, UR5 ;  /* 0x00000028ff067299 */ /* 0x000fe40008011605 */
[----:B------:R-:W-:Y:S02]  /*5c20*/  UIMAD.WIDE.U32 UR20, UR7, UR16, URZ ;  /* 0x00000010071472a5 */ /* 0x000fe4000f8e00ff */
[----:B------:R-:W-:Y:S02]  /*5c30*/  USEL UR6, UR13, UR6, !UP2 ;  /* 0x000000060d067287 */ /* 0x000fe4000d000000 */
[----:B------:R-:W-:Y:S01]  /*5c40*/  UISETP.NE.AND UP2, UPT, UR12, URZ, UPT ;  /* 0x000000ff0c00728c */ /* 0x000fe2000bf45270 */
[----:B------:R-:W-:Y:S01]  /*5c50*/  UMOV UR5, UR11 ;  /* 0x0000000b00057c82 */ /* 0x000fe20008000000 */
[----:B------:R-:W-:Y:S02]  /*5c60*/  UIMAD.WIDE.U32 UR10, UR6, UR16, URZ ;  /* 0x00000010060a72a5 */ /* 0x000fe4000f8e00ff */
[----:B------:R-:W-:Y:S03]  /*5c70*/  USHF.R.U32.HI UR8, URZ, UR33, UR5 ;  /* 0x00000021ff087299 */ /* 0x000fe60008011605 */
[----:B------:R-:W-:Y:S02]  /*5c80*/  UMOV UR5, UR19 ;  /* 0x0000001300057c82 */ /* 0x000fe40008000000 */
[----:B------:R-:W-:Y:S03]  /*5c90*/  @UP1 USHF.R.U32.HI UR4, URZ, UR17, UR5 ;  /* 0x00000011ff041299 */ /* 0x000fe60008011605 */
[----:B------:R-:W-:Y:S01]  /*5ca0*/  UMOV UR5, UR21 ;  /* 0x0000001500057c82 */ /* 0x000fe20008000000 */
[----:B------:R-:W-:Y:S02]  /*5cb0*/  UIMAD UR4, UR39, UR4, URZ ;  /* 0x00000004270472a4 */ /* 0x000fe4000f8e02ff */
[----:B------:R-:W-:Y:S02]  /*5cc0*/  @UP1 USHF.R.U32.HI UR7, URZ, UR17, UR5 ;  /* 0x00000011ff071299 */ /* 0x000fe40008011605 */
[----:B------:R-:W-:Y:S02]  /*5cd0*/  USEL UR5, UR14, UR8, !UP0 ;  /* 0x000000080e057287 */ /* 0x000fe4000c000000 */
[----:B------:R-:W-:Y:S02]  /*5ce0*/  UIMAD UR8, UR39, UR7, URZ ;  /* 0x00000007270872a4 */ /* 0x000fe4000f8e02ff */
[----:B------:R-:W-:Y:S03]  /*5cf0*/  UISETP.GE.AND UP0, UPT, UR6, UR4, UPT ;  /* 0x000000040600728c */ /* 0x000fe6000bf06270 */
[----:B------:R-:W-:Y:S01]  /*5d00*/  UMOV UR4, UR11 ;  /* 0x0000000b00047c82 */ /* 0x000fe20008000000 */
[----:B------:R-:W-:Y:S02]  /*5d10*/  UISETP.GE.OR UP0, UPT, UR5, UR8, UP0 ;  /* 0x000000080500728c */ /* 0x000fe40008706670 */
[----:B------:R-:W-:Y:S02]  /*5d20*/  USHF.R.U32.HI UR4, URZ, UR17, UR4 ;  /* 0x00000011ff047299 */ /* 0x000fe40008011604 */
[----:B------:R-:W-:Y:S02]  /*5d30*/  UIMAD.WIDE.U32 UR8, UR5, UR16, URZ ;  /* 0x00000010050872a5 */ /* 0x000fe4000f8e00ff */
[----:B------:R-:W-:Y:S04]  /*5d40*/  USEL UR10, UR6, UR4, !UP1 ;  /* 0x00000004060a7287 */ /* 0x000fe8000c800000 */
[----:B------:R-:W-:Y:S01]  /*5d50*/  UIADD3 UR11, UPT, UPT, -UR10, URZ, URZ ;  /* 0x000000ff0a0b7290 */ /* 0x000fe2000fffe1ff */
[----:B------:R-:W-:Y:S02]  /*5d60*/  @!UP0 UMOV UR4, UR9 ;  /* 0x0000000900048c82 */ /* 0x000fe40008000000 */
[----:B------:R-:W-:Y:S02]  /*5d70*/  @!UP0 USHF.R.U32.HI UR4, URZ, UR17, UR4 ;  /* 0x00000011ff048299 */ /* 0x000fe40008011604 */
[----:B------:R-:W-:Y:S02]  /*5d80*/  UIMAD UR8, UR39, UR11, UR6 ;  /* 0x0000000b270872a4 */ /* 0x000fe4000f8e0206 */
[----:B------:R-:W-:Y:S02]  /*5d90*/  @!UP0 USEL UR4, UR5, UR4, !UP1 ;  /* 0x0000000405048287 */ /* 0x000fe4000c800000 */
[----:B------:R-:W-:Y:S02]  /*5da0*/  UISETP.NE.AND UP1, UPT, UR22, URZ, UPT ;  /* 0x000000ff1600728c */ /* 0x000fe4000bf25270 */
[----:B------:R-:W-:Y:S02]  /*5db0*/  @!UP0 UIMAD UR8, UR7, UR8, UR4 ;  /* 0x00000008070882a4 */ /* 0x000fe4000f8e0204 */
[----:B------:R-:W-:Y:S02]  /*5dc0*/  @!UP0 UIADD3 UR9, UPT, UPT, UR10, -UR4, URZ ;  /* 0x800000040a098290 */ /* 0x000fe4000fffe0ff */
[----:B------:R-:W-:Y:S02]  /*5dd0*/  UIADD3 UR4, UPT, UPT, -UR5, URZ, URZ ;  /* 0x000000ff05047290 */ /* 0x000fe4000fffe1ff */
[----:B------:R-:W-:Y:S02]  /*5de0*/  UIADD3 UR7, UPT, UPT, -UR6, URZ, URZ ;  /* 0x000000ff06077290 */ /* 0x000fe4000fffe1ff */
[----:B------:R-:W-:Y:S02]  /*5df0*/  @!UP0 UIMAD UR6, UR9, UR39, UR5 ;  /* 0x00000027090682a4 */ /* 0x000fe4000f8e0205 */
[----:B------:R-:W-:Y:S02]  /*5e00*/  UIMAD UR14, UR15, UR4, UR14 ;  /* 0x000000040f0e72a4 */ /* 0x000fe4000f8e020e */
[----:B------:R-:W-:Y:S01]  /*5e10*/  UIMAD UR13, UR34, UR7, UR13 ;  /* 0x00000007220d72a4 */ /* 0x000fe2000f8e020d */
[----:B------:R-:W-:Y:S02]  /*5e20*/  @!UP0 UMOV UR5, UR8 ;  /* 0x0000000800058c82 */ /* 0x000fe40008000000 */
[----:B------:R-:W-:Y:S02]  /*5e30*/  UIMAD UR14, UR5, UR15, UR14 ;  /* 0x0000000f050e72a4 */ /* 0x000fe4000f8e020e */
[----:B------:R-:W-:Y:S11]  /*5e40*/  UIMAD UR13, UR6, UR34, UR13 ;  /* 0x00000022060d72a4 */ /* 0x000ff6000f8e020d */
[----:B------:R-:W-:Y:S01]  /*5e50*/  @!UPT UIADD3 URZ, UPT, UPT, URZ, URZ, URZ ;  /* 0x000000fffffff290 */ /* 0x000fe2000fffe0ff */
.L_x_106:
[----:B------:R-:W3:Y:S01]  /*5e60*/  @!UP3 LDCU.128 UR20, c[0x0][0xf10] ;  /* 0x0001e200ff14b7ac */ /* 0x000ee20008000c00 */
[----:B------:R-:W-:Y:S04]  /*5e70*/  ISETP.NE.U32.AND P0, PT, RZ, UR30, PT ;  /* 0x0000001eff007c0c */ /* 0x000fe8000bf05070 */
[----:B------:R-:W-:Y:S01]  /*5e80*/  ISETP.NE.AND.EX P0, PT, RZ, UR31, PT, P0 ;  /* 0x0000001fff007c0c */ /* 0x000fe2000bf05300 */
[----:B------:R-:W4:Y:S01]  /*5e90*/  @!UP3 LDCU UR5, c[0x0][0xf0c] ;  /* 0x0001e180ff05b7ac */ /* 0x000f220008000800 */
[----:B------:R-:W-:Y:S02]  /*5ea0*/  USHF.L.U32 UR11, UR27, 0x7, URZ ;  /* 0x000000071b0b7899 */ /* 0x000fe400080006ff */
[----:B------:R-:W-:Y:S02]  /*5eb0*/  USHF.L.U32 UR10, UR26, 0x6, URZ ;  /* 0x000000061a0a7899 */ /* 0x000fe400080006ff */
[----:B---3--:R-:W-:Y:S07]  /*5ec0*/  UIMAD.WIDE.U32 UR6, UR14, UR20, URZ ;  /* 0x000000140e0672a5 */ /* 0x008fee000f8e00ff */
[----:B------:R-:W-:Y:S01]  /*5ed0*/  @!UP3 UMOV UR4, UR7 ;  /* 0x000000070004bc82 */ /* 0x000fe20008000000 */
[----:B----4-:R-:W-:Y:S02]  /*5ee0*/  @!UP3 UISETP.NE.AND UP0, UPT, UR5, 0x1, UPT ;  /* 0x000000010500b88c */ /* 0x010fe4000bf05270 */
[----:B------:R-:W-:Y:S02]  /*5ef0*/  @!UP3 USHF.R.U32.HI UR4, URZ, UR21, UR4 ;  /* 0x00000015ff04b299 */ /* 0x000fe40008011604 */
[----:B------:R-:W-:Y:S02]  /*5f00*/  UIMAD.WIDE.U32 UR6, UR13, UR23, URZ ;  /* 0x000000170d0672a5 */ /* 0x000fe4000f8e00ff */
[----:B------:R-:W-:Y:S02]  /*5f10*/  @!UP3 USEL UR8, UR14, UR4, !UP0 ;  /* 0x000000040e08b287 */ /* 0x000fe4000c000000 */
[----:B------:R-:W-:Y:S03]  /*5f20*/  @!UP3 UISETP.NE.AND UP0, UPT, UR22, 0x1, UPT ;  /* 0x000000011600b88c */ /* 0x000fe6000bf05270 */
[----:B------:R-:W-:Y:S02]  /*5f30*/  @!UP3 UMOV UR6, UR7 ;  /* 0x000000070006bc82 */ /* 0x000fe40008000000 */
[----:B------:R-:W3:Y:S02]  /*5f40*/  @!UP3 LDCU UR4, c[0x0][0xf20] ;  /* 0x0001e400ff04b7ac */ /* 0x000ee40008000800 */
[----:B---3--:R-:W-:Y:S04]  /*5f50*/  @!UP3 USHF.R.U32.HI UR6, URZ, UR4, UR6 ;  /* 0x00000004ff06b299 */ /* 0x008fe80008011606 */
[----:B------:R-:W-:Y:S04]  /*5f60*/  @!UP3 USEL UR6, UR13, UR6, !UP0 ;  /* 0x000000060d06b287 */ /* 0x000fe8000c000000 */
[----:B------:R-:W-:Y:S02]  /*5f70*/  @!UP3 UIADD3 UR4, UPT, UPT, -UR8, UR6, URZ ;  /* 0x000000060804b290 */ /* 0x000fe4000fffe1ff */
[----:B------:R-:W-:Y:S02]  /*5f80*/  @!UP3 UIADD3 UR6, UPT, UPT, UR8, -UR6, URZ ;  /* 0x800000060806b290 */ /* 0x000fe4000fffe0ff */
[----:B------:R-:W-:Y:S02]  /*5f90*/  @!UP3 UIMAD UR14, UR4, UR5, UR14 ;  /* 0x00000005040eb2a4 */ /* 0x000fe4000f8e020e */
[----:B------:R-:W-:Y:S01]  /*5fa0*/  @!UP3 UIMAD UR13, UR6, UR22, UR13 ;  /* 0x00000016060db2a4 */ /* 0x000fe2000f8e020d */
[----:B------:R-:W-:Y:S11]  /*5fb0*/  BRA.U UP4, `(.L_x_107) ;  /* 0x0000000104107547 */ /* 0x000ff6000b800000 */
[----:B--2---:R-:W-:Y:S04]  /*5fc0*/  MOV R0, UR46 ;  /* 0x0000002e00007c02 */ /* 0x004fe80008000f00 */
[----:B------:R-:W-:Y:S04]  /*5fd0*/  SHF.L.U32 R5, R0, 0x1f, RZ ;  /* 0x0000001f00057819 */ /* 0x000fe800000006ff */
[----:B------:R-:W2:Y:S02]  /*5fe0*/  SYNCS.PHASECHK.TRANS64.TRYWAIT P1, [UR24+0x158], R5 ;  /* 0x00015805ff0075a7 */ /* 0x000ea40008021118 */
[----:B--2---:R-:W-:Y:S05]  /*5ff0*/  @!P1 BRA `(.L_x_108) ;  /* 0x0000004000b89947 */ /* 0x004fea0003800000 */
.L_x_107:
[----:B------:R-:W-:Y:S05]  /*6000*/  BRA.U !UP6, `(.L_x_109) ;  /* 0x000000010e387547 */ /* 0x000fea000b800000 */
[----:B------:R-:W-:Y:S01]  /*6010*/  UPLOP3.LUT UP1, UPT, UPT, UPT, UP5, 0x80, 0x8 ;  /* 0x000000000008789c */ /* 0x000fe20003f2f050 */
[----:B--2---:R-:W-:Y:S01]  /*6020*/  HFMA2 R0, -RZ, RZ, 0, 5.9604644775390625e-08 ;  /* 0x00000001ff007431 */ /* 0x004fe200000001ff */
[----:B------:R-:W2:Y:S01]  /*6030*/  LDCU.64 UR8, c[0x0][0x358] ;  /* 0x00006b00ff0877ac */ /* 0x000ea20008000a00 */
[----:B------:R-:W-:Y:S03]  /*6040*/  IMAD.MOV.U32 R84, RZ, RZ, 0x1 ;  /* 0x00000001ff547424 */ /* 0x000fe600078e00ff */
[----:B------:R-:W-:Y:S05]  /*6050*/  PLOP3.LUT P1, PT, PT, PT, UP1, 0x80, 0x8 ;  /* 0x000000000008781c */ /* 0x000fea0003f2f018 */
[----:B------:R-:W3:Y:S01]  /*6060*/  @UP1 LDCU.64 UR4, c[0x0][0xc88] ;  /* 0x00019100ff0417ac */ /* 0x000ee20008000a00 */
[----:B------:R-:W-:Y:S07]  /*6070*/  @UP1 UIMAD UR6, UR44, UR30, URZ ;  /* 0x0000001e2c0612a4 */ /* 0x000fee000f8e02ff */
[----:B------:R-:W-:Y:S01]  /*6080*/  @!P1 PRMT R84, R0, 0x7610, R84 ;  /* 0x0000761000549816 */ /* 0x000fe20000000054 */
[----:B---3--:R-:W-:Y:S06]  /*6090*/  @UP1 UIMAD.WIDE UR4, UR6, 0x4, UR4 ;  /* 0x00000004060418a5 */ /* 0x008fec000f8e0204 */
[----:B------:R-:W-:Y:S01]  /*60a0*/  IMAD.U32 R4, RZ, RZ, UR4 ;  /* 0x00000004ff047e24 */ /* 0x000fe2000f8e00ff */
[----:B------:R-:W-:Y:S04]  /*60b0*/  MOV R5, UR5 ;  /* 0x0000000500057c02 */ /* 0x000fe80008000f00 */
[----:B------:R-:W3:Y:S01]  /*60c0*/  @!UP1 LDCU UR4, c[0x0][0xc80] ;  /* 0x00019000ff0497ac */ /* 0x000ee20008000800 */
[----:B--2--5:R4:W5:Y:S02]  /*60d0*/  @P1 LDG.E R41, desc[UR8][R4.64] ;  /* 0x0000000804291981 */ /* 0x024964000c1e1900 */
[----:B---34-:R-:W-:Y:S07]  /*60e0*/  @!P1 IMAD.U32 R41, RZ, RZ, UR4 ;  /* 0x00000004ff299e24 */ /* 0x018fee000f8e00ff */
.L_x_109:
[----:B-----5:R-:W-:Y:S01]  /*60f0*/  @!P0 FSETP.EQ.AND P2, PT, R41, RZ, PT ;  /* 0x000000ff2900820b */ /* 0x020fe20003f42000 */
[----:B------:R-:W-:Y:S01]  /*6100*/  @!UPT UIADD3 URZ, UPT, UPT, URZ, URZ, URZ ;  /* 0x000000fffffff290 */ /* 0x000fe2000fffe0ff */
[----:B------:R-:W-:Y:S11]  /*6110*/  @!P0 BRA `(.L_x_110) ;  /* 0x0000000000148947 */ /* 0x000ff60003800000 */
[----:B------:R-:W-:Y:S02]  /*6120*/  LOP3.LUT P0, RZ, R84, 0xff, RZ, 0xc0, !PT ;  /* 0x000000ff54ff7812 */ /* 0x000fe4000780c0ff */
[----:B------:R-:W-:Y:S04]  /*6130*/  PLOP3.LUT P2, PT, PT, PT, UP1, 0x80, 0x8 ;  /* 0x000000000008781c */ /* 0x000fe80003f4f018 */
[----:B------:R-:W-:Y:S07]  /*6140*/  PLOP3.LUT P2, PT, P2, PT, PT, 0x8, 0x80 ;  /* 0x000000000080781c */ /* 0x000fee000174e170 */
[----:B------:R-:W-:Y:S11]  /*6150*/  @P0 FSETP.EQ.AND P2, PT, R41, RZ, PT ;  /* 0x000000ff2900020b */ /* 0x000ff60003f42000 */
[----:B------:R-:W-:Y:S02]  /*6160*/  @!UPT UIADD3 URZ, UPT, UPT, URZ, URZ, URZ ;  /* 0x000000fffffff290 */ /* 0x000fe4000fffe0ff */
.L_x_110:
[----:B------:R-:W-:Y:S01]  /*6170*/  ULEA UR4, UR25, UR24, 0x3 ;  /* 0x0000001819047291 */ /* 0x000fe2000f8e18ff */
[----:B--2---:R-:W-:Y:S02]  /*6180*/  SHF.L.U32 R5, R11, 0x1f, RZ ;  /* 0x0000001f0b057819 */ /* 0x004fe400000006ff */
[----:B------:R-:W-:Y:S04]  /*6190*/  ELECT P1, URZ, PT ;  /* 0x0000000000ff782f */ /* 0x000fe80003820000 */
[----:B------:R-:W-:Y:S02]  /*61a0*/  PLOP3.LUT P1, PT, P2, P1, PT, 0xf2, 0x2f ;  /* 0x00000000002f781c */ /* 0x000fe40001723e72 */
[----:B------:R-:W2:Y:S02]  /*61b0*/  SYNCS.PHASECHK.TRANS64.TRYWAIT P0, [UR4+0x138], R5 ;  /* 0x00013805ff0075a7 */ /* 0x000ea40008001104 */
[----:B--2---:R-:W-:Y:S09]  /*61c0*/  @!P0 BRA `(.L_x_111) ;  /* 0x00000040005c8947 */ /* 0x004ff20003800000 */
.L_x_209:
[----:B------:R-:W-:Y:S01]  /*61d0*/  VOTEU.ALL UP0, P1 ;  /* 0x0000000000ff7886 */ /* 0x000fe20000800000 */
[----:B------:R-:W-:Y:S01]  /*61e0*/  @!P1 IADD3 R4, P0, PT, R12, 0x980, RZ ;  /* 0x000009800c049810 */ /* 0x000fe20007f1e0ff */
[----:B------:R-:W-:Y:S01]  /*61f0*/  UIADD3 UR9, UPT, UPT, UR4, 0x120, URZ ;  /* 0x0000012004097890 */ /* 0x000fe2000fffe0ff */
[----:B------:R-:W-:Y:S01]  /*6200*/  VIADD R10, R10, 0x1 ;  /* 0x000000010a0a7836 */ /* 0x000fe20000000000 */
[----:B------:R-:W-:Y:S01]  /*6210*/  UMOV UR22, 0x0 ;  /* 0x0000000000167882 */ /* 0x000fe20000000000 */
[----:B------:R-:W-:Y:S01]  /*6220*/  @!UP0 ULEA UR5, UR25, UR24, 0xd ;  /* 0x0000001819058291 */ /* 0x000fe2000f8e68ff */
[----:B------:R-:W-:Y:S01]  /*6230*/  @!P1 IMAD.X R2, RZ, RZ, R13, P0 ;  /* 0x000000ffff029224 */ /* 0x000fe200000e060d */
[----:B------:R-:W-:Y:S01]  /*6240*/  @!P1 R2UR UR7, R4 ;  /* 0x00000000040792ca */ /* 0x000fe200000e0000 */
[----:B------:R-:W-:Y:S01]  /*6250*/  UMOV UR23, 0x10000000 ;  /* 0x1000000000177882 */ /* 0x000fe20000000000 */
[----:B------:R-:W-:Y:S02]  /*6260*/  @!UP0 UIADD3 UR8, UPT, UPT, UR5, 0x200, URZ ;  /* 0x0000020005088890 */ /* 0x000fe4000fffe0ff */
[----:B------:R-:W-:Y:S01]  /*6270*/  UIADD3 UR5, UPT, UPT, UR25, 0x1, URZ ;  /* 0x0000000119057890 */ /* 0x000fe2000fffe0ff */
[----:B------:R-:W-:Y:S03]  /*6280*/  UMOV UR12, UR44 ;  /* 0x0000002c000c7c82 */ /* 0x000fe60008000000 */
[----:B------:R-:W-:Y:S04]  /*6290*/  UISETP.NE.AND UP0, UPT, UR5, 0x3, UPT ;  /* 0x000000030500788c */ /* 0x000fe8000bf05270 */
[----:B------:R-:W-:Y:S01]  /*62a0*/  USEL UR6, UR5, URZ, UP0 ;  /* 0x000000ff05067287 */ /* 0x000fe20008000000 */
[----:B------:R-:W-:Y:S01]  /*62b0*/  @!P1 R2UR UR5, R2 ;  /* 0x00000000020592ca */ /* 0x000fe200000e0000 */
[----:B------:R-:W-:Y:S01]  /*62c0*/  IMAD.U32 R4, RZ, RZ, UR7 ;  /* 0x00000007ff047e24 */ /* 0x000fe2000f8e00ff */
[----:B------:R-:W-:Y:S01]  /*62d0*/  USEL UR20, URZ, 0x1, UP0 ;  /* 0x00000001ff147887 */ /* 0x000fe20008000000 */
[----:B------:R-:W-:Y:S01]  /*62e0*/  @!P1 IMAD.MOV.U32 R2, RZ, RZ, 0x2000 ;  /* 0x00002000ff029424 */ /* 0x000fe200078e00ff */
[----:B------:R-:W-:Y:S01]  /*62f0*/  VOTEU.ALL UP0, P1 ;  /* 0x0000000000ff7886 */ /* 0x000fe20000800000 */
[----:B------:R-:W-:Y:S01]  /*6300*/  UPRMT UR7, UR55, 0x654, UR9 ;  /* 0x0000065437077896 */ /* 0x000fe20008000009 */
[----:B------:R-:W-:Y:S02]  /*6310*/  @!P1 R2UR UR18, R4 ;  /* 0x00000000041292ca */ /* 0x000fe400000e0000 */
[----:B------:R-:W-:Y:S04]  /*6320*/  LOP3.LUT R11, R11, UR20, RZ, 0x3c, !PT ;  /* 0x000000140b0b7c12 */ /* 0x000fe8000f8e3cff */
[----:B--2---:R-:W-:Y:S01]  /*6330*/  SHF.L.U32 R0, R11, 0x1f, RZ ;  /* 0x0000001f0b007819 */ /* 0x004fe200000006ff */
[----:B------:R-:W-:Y:S01]  /*6340*/  IMAD.U32 R5, RZ, RZ, UR5 ;  /* 0x00000005ff057e24 */ /* 0x000fe2000f8e00ff */
[----:B------:R-:W-:Y:S04]  /*6350*/  ULEA UR5, UR6, UR24, 0x3 ;  /* 0x0000001806057291 */ /* 0x000fe8000f8e18ff */
[----:B------:R-:W-:Y:S11]  /*6360*/  @!P1 R2UR UR19, R5 ;  /* 0x00000000051392ca */ /* 0x000ff600000e0000 */
[----:B------:R-:W-:Y:S02]  /*6370*/  @!UPT UIADD3 URZ, UPT, UPT, URZ, URZ, URZ ;  /* 0x000000fffffff290 */ /* 0x000fe4000fffe0ff */
[----:B------:R2:W-:Y:S01]  /*6380*/  @!UP0 UTMALDG.3D [UR8], [UR18], desc[UR22] ;  /* 0x00001608120085b4 */ /* 0x0005e20008011000 */
[----:B------:R2:W-:Y:S01]  /*6390*/  @!P1 SYNCS.ARRIVE.TRANS64.RED.A0TR RZ, [UR4+0x120], R2 ;  /* 0x00012002ffff99a7 */ /* 0x0005e20008300404 */
[----:B------:R-:W-:Y:S01]  /*63a0*/  SYNCS.ARRIVE.TRANS64.RED.A1T0 RZ, [UR7], RZ ;  /* 0x000000ffffff79a7 */ /* 0x000fe20008100407 */
[----:B------:R-:W3:Y:S02]  /*63b0*/  SYNCS.PHASECHK.TRANS64.TRYWAIT P0, [UR5+0x138], R0 ;  /* 0x00013800ff0075a7 */ /* 0x000ee40008001105 */
[----:B--23--:R-:W-:Y:S05]  /*63c0*/  @!P0 BRA `(.L_x_112) ;  /* 0x0000003c00f48947 */ /* 0x00cfea0003800000 */
.L_x_211:
[----:B------:R-:W-:Y:S01]  /*63d0*/  UIADD3 UR9, UPT, UPT, UR5, 0x120, URZ ;  /* 0x0000012005097890 */ /* 0x000fe2000fffe0ff */
[----:B------:R-:W-:Y:S01]  /*63e0*/  @!P1 IADD3 R2, P0, PT, R12, 0x980, RZ ;  /* 0x000009800c029810 */ /* 0x000fe20007f1e0ff */
[----:B------:R-:W-:Y:S01]  /*63f0*/  UPLOP3.LUT UP4, UPT, UPT, UPT, UPT, 0x80, 0x8 ;  /* 0x000000000008789c */ /* 0x000fe20003f8f070 */
[----:B------:R-:W-:Y:S01]  /*6400*/  R2UR UR22, R86 ;  /* 0x00000000561672ca */ /* 0x000fe200000e0000 */
[----:B------:R-:W-:Y:S01]  /*6410*/  UMOV UR20, 0x0 ;  /* 0x0000000000147882 */ /* 0x000fe20000000000 */
[----:B------:R-:W-:Y:S01]  /*6420*/  UMOV UR21, 0x10000000 ;  /* 0x1000000000157882 */ /* 0x000fe20000000000 */
[----:B------:R-:W-:Y:S01]  /*6430*/  UMOV UR12, UR44 ;  /* 0x0000002c000c7c82 */ /* 0x000fe20008000000 */
[----:B------:R-:W-:Y:S01]  /*6440*/  VOTEU.ALL UP0, P1 ;  /* 0x0000000000ff7886 */ /* 0x000fe20000800000 */
[----:B--2---:R-:W-:Y:S01]  /*6450*/  @!P1 IMAD.X R0, RZ, RZ, R13, P0 ;  /* 0x000000ffff009224 */ /* 0x004fe200000e060d */
[----:B------:R-:W-:Y:S01]  /*6460*/  R2UR UR19, R87 ;  /* 0x00000000571372ca */ /* 0x000fe200000e0000 */
[----:B------:R-:W-:Y:S01]  /*6470*/  UMOV UR44, UR28 ;  /* 0x0000001c002c7c82 */ /* 0x000fe20008000000 */
[C---:B------:R-:W-:Y:S01]  /*6480*/  ISETP.NE.AND P0, PT, R10.reuse, 0x2, PT ;  /* 0x000000020a00780c */ /* 0x040fe20003f05270 */
[----:B------:R-:W-:Y:S02]  /*6490*/  @!UP0 ULEA UR4, UR6, UR24, 0xd ;  /* 0x0000001806048291 */ /* 0x000fe4000f8e68ff */
[----:B------:R-:W-:Y:S01]  /*64a0*/  @!UP0 UIADD3 UR10, UPT, UPT, UR10, 0x20, URZ ;  /* 0x000000200a0a8890 */ /* 0x000fe2000fffe0ff */
[----:B------:R-:W-:Y:S01]  /*64b0*/  SEL R10, R10, RZ, P0 ;  /* 0x000000ff0a0a7207 */ /* 0x000fe20000000000 */
[----:B------:R-:W-:Y:S02]  /*64c0*/  @!UP0 UIADD3 UR8, UPT, UPT, UR4, 0x200, URZ ;  /* 0x0000020004088890 */ /* 0x000fe4000fffe0ff */
[----:B------:R-:W-:Y:S01]  /*64d0*/  UIADD3 UR4, UPT, UPT, UR6, 0x1, URZ ;  /* 0x0000000106047890 */ /* 0x000fe2000fffe0ff */
[----:B------:R-:W-:Y:S01]  /*64e0*/  @!P1 R2UR UR6, R2 ;  /* 0x00000000020692ca */ /* 0x000fe200000e0000 */
[----:B------:R-:W-:Y:S02]  /*64f0*/  UIADD3 UR26, UPT, UPT, UR13, UR22, URZ ;  /* 0x000000160d1a7290 */ /* 0x000fe4000fffe0ff */
[----:B------:R-:W-:Y:S02]  /*6500*/  UISETP.NE.AND UP0, UPT, UR4, 0x3, UPT ;  /* 0x000000030400788c */ /* 0x000fe4000bf05270 */
[----:B------:R-:W-:Y:S02]  /*6510*/  UIADD3 UR27, UPT, UPT, UR14, UR19, URZ ;  /* 0x000000130e1b7290 */ /* 0x000fe4000fffe0ff */
[----:B------:R-:W-:Y:S01]  /*6520*/  USEL UR25, UR4, URZ, UP0 ;  /* 0x000000ff04197287 */ /* 0x000fe20008000000 */
[----:B------:R-:W-:Y:S01]  /*6530*/  @!P1 R2UR UR4, R0 ;  /* 0x00000000000492ca */ /* 0x000fe200000e0000 */
[----:B------:R-:W-:Y:S01]  /*6540*/  USEL UR18, URZ, 0x1, UP0 ;  /* 0x00000001ff127887 */ /* 0x000fe20008000000 */
[----:B------:R-:W-:Y:S01]  /*6550*/  SEL R0, RZ, 0x1, P0 ;  /* 0x00000001ff007807 */ /* 0x000fe20000000000 */
[----:B------:R-:W-:Y:S02]  /*6560*/  VOTEU.ALL UP0, P1 ;  /* 0x0000000000ff7886 */ /* 0x000fe40000800000 */
[----:B------:R-:W-:Y:S01]  /*6570*/  IMAD.U32 R4, RZ, RZ, UR6 ;  /* 0x00000006ff047e24 */ /* 0x000fe2000f8e00ff */
[----:B------:R-:W-:Y:S02]  /*6580*/  LOP3.LUT R9, R9, R0, RZ, 0x3c, !PT ;  /* 0x0000000009097212 */ /* 0x000fe400078e3cff */
[----:B------:R-:W-:Y:S02]  /*6590*/  LOP3.LUT R11, R11, UR18, RZ, 0x3c, !PT ;  /* 0x000000120b0b7c12 */ /* 0x000fe4000f8e3cff */
[----:B------:R-:W-:Y:S03]  /*65a0*/  @!P1 R2UR UR6, R4 ;  /* 0x00000000040692ca */ /* 0x000fe600000e0000 */
[----:B------:R-:W-:Y:S01]  /*65b0*/  IMAD.U32 R5, RZ, RZ, UR4 ;  /* 0x00000004ff057e24 */ /* 0x000fe2000f8e00ff */
[----:B------:R-:W-:Y:S04]  /*65c0*/  UPRMT UR4, UR55, 0x654, UR9 ;  /* 0x0000065437047896 */ /* 0x000fe80008000009 */
[----:B------:R-:W-:Y:S11]  /*65d0*/  @!P1 R2UR UR7, R5 ;  /* 0x00000000050792ca */ /* 0x000ff600000e0000 */
[----:B------:R-:W-:Y:S02]  /*65e0*/  @!UPT UIADD3 URZ, UPT, UPT, URZ, URZ, URZ ;  /* 0x000000fffffff290 */ /* 0x000fe4000fffe0ff */
[----:B------:R2:W-:Y:S01]  /*65f0*/  @!UP0 UTMALDG.3D [UR8], [UR6], desc[UR20] ;  /* 0x00001408060085b4 */ /* 0x0005e20008011000 */
[----:B------:R2:W-:Y:S01]  /*6600*/  @!P1 SYNCS.ARRIVE.TRANS64.RED.A0TR RZ, [UR5+0x120], R3 ;  /* 0x00012003ffff99a7 */ /* 0x0005e20008300405 */
[----:B------:R-:W-:Y:S01]  /*6610*/  SYNCS.ARRIVE.TRANS64.RED.A1T0 RZ, [UR4], RZ ;  /* 0x000000ffffff79a7 */ /* 0x000fe20008100404 */
[----:B------:R-:W-:Y:S05]  /*6620*/  BRA.U UP2, `(.L_x_113) ;  /* 0xfffffff102d07547 */ /* 0x000fea000b83ffff */
[----:B------:R-:W-:Y:S01]  /*6630*/  UIADD3 UR24, UPT, UPT, UR24, 0x138, URZ ;  /* 0x0000013818187890 */ /* 0x000fe2000fffe0ff */
[----:B--2---:R-:W-:-:S03]  /*6640*/  SHF.L.U32 R3, R11, 0x1f, RZ ;  /* 0x0000001f0b037819 */ /* 0x004fc600000006ff */
[----:B------:R-:W-:-:S09]  /*6650*/  ULEA UR4, UR25, UR24, 0x3 ;  /* 0x0000001819047291 */ /* 0x000fd2000f8e18ff */
[----:B------:R-:W2:Y:S02]  /*6660*/  SYNCS.PHASECHK.TRANS64.TRYWAIT P0, [UR4], R3 ;  /* 0x00000003ff0075a7 */ /* 0x000ea40008001104 */
[----:B--2---:R-:W-:Y:S05]  /*6670*/  @!P0 BRA `(.L_x_114) ;  /* 0x0000003c00608947 */ /* 0x004fea0003800000 */
.L_x_213:
[----:B------:R-:W-:-:S04]  /*6680*/  UIADD3 UR4, UPT, UPT, UR25, 0x1, URZ ;  /* 0x0000000119047890 */ /* 0x000fc8000fffe0ff */
[----:B------:R-:W-:-:S04]  /*6690*/  UISETP.NE.AND UP0, UPT, UR4, 0x3, UPT ;  /* 0x000000030400788c */ /* 0x000fc8000bf05270 */
[----:B------:R-:W-:Y:S02]  /*66a0*/  USEL UR6, URZ, 0x1, UP0 ;  /* 0x00000001ff067887 */ /* 0x000fe40008000000 */
[----:B------:R-:W-:-:S04]  /*66b0*/  USEL UR4, UR4, URZ, UP0 ;  /* 0x000000ff04047287 */ /* 0x000fc80008000000 */
[----:B------:R-:W-:Y:S01]  /*66c0*/  ULEA UR5, UR4, UR24, 0x3 ;  /* 0x0000001804057291 */ /* 0x000fe2000f8e18ff */
[----:B------:R-:W-:-:S04]  /*66d0*/  LOP3.LUT R11, R11, UR6, RZ, 0x3c, !PT ;  /* 0x000000060b0b7c12 */ /* 0x000fc8000f8e3cff */
[----:B--2---:R-:W-:-:S04]  /*66e0*/  SHF.L.U32 R3, R11, 0x1f, RZ ;  /* 0x0000001f0b037819 */ /* 0x004fc800000006ff */
[----:B------:R-:W2:Y:S02]  /*66f0*/  SYNCS.PHASECHK.TRANS64.TRYWAIT P0, [UR5], R3 ;  /* 0x00000003ff0075a7 */ /* 0x000ea40008001105 */
[----:B--2---:R-:W-:Y:S05]  /*6700*/  @!P0 BRA `(.L_x_115) ;  /* 0x0000003c00548947 */ /* 0x004fea0003800000 */
.L_x_215:
[----:B------:R-:W-:-:S04]  /*6710*/  UIADD3 UR4, UPT, UPT, UR4, 0x1, URZ ;  /* 0x0000000104047890 */ /* 0x000fc8000fffe0ff */
[----:B------:R-:W-:-:S04]  /*6720*/  UISETP.NE.AND UP0, UPT, UR4, 0x3, UPT ;  /* 0x000000030400788c */ /* 0x000fc8000bf05270 */
[----:B------:R-:W-:Y:S02]  /*6730*/  USEL UR5, URZ, 0x1, UP0 ;  /* 0x00000001ff057887 */ /* 0x000fe40008000000 */
[----:B------:R-:W-:-:S04]  /*6740*/  USEL UR4, UR4, URZ, UP0 ;  /* 0x000000ff04047287 */ /* 0x000fc80008000000 */
[----:B------:R-:W-:Y:S01]  /*6750*/  ULEA UR4, UR4, UR24, 0x3 ;  /* 0x0000001804047291 */ /* 0x000fe2000f8e18ff */
[----:B--2---:R-:W-:-:S04]  /*6760*/  LOP3.LUT R3, R11, UR5, RZ, 0x3c, !PT ;  /* 0x000000050b037c12 */ /* 0x004fc8000f8e3cff */
[----:B------:R-:W-:Y:S01]  /*6770*/  SHF.L.U32 R3, R3, 0x1f, RZ ;  /* 0x0000001f03037819 */ /* 0x000fe200000006ff */
[----:B------:R-:W-:-:S07]  /*6780*/  IMAD.U32 R0, RZ, RZ, UR4 ;  /* 0x00000004ff007e24 */ /* 0x000fce000f8e00ff */
.L_x_116:
[----:B--2---:R2:W3:Y:S02]  /*6790*/  SYNCS.PHASECHK.TRANS64.TRYWAIT P0, [R0+URZ], R3 ;  /* 0x00000003000075a7 */ /* 0x0044e400080011ff */
[----:B---3--:R-:W-:Y:S05]  /*67a0*/  @!P0 NANOSLEEP.SYNCS 0x989680 ;  /* 0x009896800000895d */ /* 0x008fea0003900000 */
[----:B------:R-:W3:Y:S02]  /*67b0*/  @!P0 SYNCS.PHASECHK.TRANS64 P0, [R0+URZ], R3 ;  /* 0x00000003000085a7 */ /* 0x000ee400080010ff */
[----:B-1-3--:R-:W-:Y:S05]  /*67c0*/  @P0 EXIT ;  /* 0x000000000000094d */ /* 0x00afea0003800000 */
[----:B------:R-:W-:Y:S05]  /*67d0*/  BRA `(.L_x_116) ;  /* 0xfffffffc00ec7947 */ /* 0x000fea000383ffff */
.L_x_104:
[----:B------:R-:W-:-:S06]  /*67e0*/  UISETP.GE.AND UP0, UPT, UR18, 0x4, UPT ;  /* 0x000000041200788c */ /* 0x000fcc000bf06270 */
[----:B------:R-:W-:-:S13]  /*67f0*/  PLOP3.LUT P0, PT, PT, PT, UP0, 0x80, 0x8 ;  /* 0x000000000008781c */ /* 0x000fda0003f0f008 */
[----:B-1----:R-:W-:Y:S05]  /*6800*/  @!P0 EXIT ;  /* 0x000000000000894d */ /* 0x002fea0003800000 */
[----:B------:R-:W-:Y:S01]  /*6810*/  BAR.SYNC.DEFER_BLOCKING 0x6, 0xa0 ;  /* 0x0182800000007b1d */ /* 0x000fe20000010000 */
[C---:B------:R-:W-:Y:S01]  /*6820*/  IMAD.SHL.U32 R2, R92.reuse, 0x20, RZ ;  /* 0x000000205c027824 */ /* 0x040fe200078e00ff */
[C---:B------:R-:W-:Y:S01]  /*6830*/  LOP3.LUT R93, R92.reuse, 0x2, RZ, 0xc0, !PT ;  /* 0x000000025c5d7812 */ /* 0x040fe200078ec0ff */
[C---:B------:R-:W-:Y:S01]  /*6840*/  IMAD.SHL.U32 R97, R92.reuse, 0x4, RZ ;  /* 0x000000045c617824 */ /* 0x040fe200078e00ff */
[C---:B------:R-:W-:Y:S01]  /*6850*/  LOP3.LUT R98, R92.reuse, 0x60, RZ, 0xc0, !PT ;  /* 0x000000605c627812 */ /* 0x040fe200078ec0ff */
[----:B------:R-:W-:Y:S01]  /*6860*/  IMAD.U32 R37, R92, 0x10000, RZ ;  /* 0x000100005c257824 */ /* 0x000fe200078e00ff */
[----:B------:R-:W-:Y:S01]  /*6870*/  UMOV UR47, 0x400 ;  /* 0x00000400002f7882 */ /* 0x000fe20000000000 */
[----:B------:R-:W1:Y:S01]  /*6880*/  LDCU.64 UR4, c[0x0][0xc90] ;  /* 0x00019200ff0477ac */ /* 0x000e620008000a00 */
[----:B------:R-:W2:Y:S01]  /*6890*/  LDC.64 R78, c[0x0][0xcb0] ;  /* 0x00032c00ff4e7b82 */ /* 0x000ea20000000a00 */
[----:B------:R-:W-:Y:S01]  /*68a0*/  LOP3.LUT R4, R2, 0xc0, RZ, 0xc0, !PT ;  /* 0x000000c002047812 */ /* 0x000fe200078ec0ff */
[----:B------:R-:W-:Y:S01]  /*68b0*/  HFMA2 R36, -RZ, RZ, 0, 0 ;  /* 0x00000000ff247431 */ /* 0x000fe200000001ff */
[----:B------:R-:W-:Y:S01]  /*68c0*/  ULEA UR47, UR55, UR47, 0x18 ;  /* 0x0000002f372f7291 */ /* 0x000fe2000f8ec0ff */
[----:B------:R-:W-:-:S02]  /*68d0*/  LOP3.LUT R92, R92, 0x4, RZ, 0xc0, !PT ;  /* 0x000000045c5c7812 */ /* 0x000fc400078ec0ff */
[----:B------:R-:W-:Y:S02]  /*68e0*/  CS2R R94, SRZ ;  /* 0x00000000005e7805 */ /* 0x000fe4000001ff00 */
[----:B------:R-:W-:Y:S01]  /*68f0*/  LOP3.LUT R97, R4, 0x18, R97, 0xf8, !PT ;  /* 0x0000001804617812 */ /* 0x000fe200078ef861 */
[----:B------:R-:W-:Y:S01]  /*6900*/  IMAD.MOV.U32 R91, RZ, RZ, RZ ;  /* 0x000000ffff5b7224 */ /* 0x000fe200078e00ff */
[----:B------:R-:W3:Y:S01]  /*6910*/  LDC.64 R76, c[0x0][0xca8] ;  /* 0x00032a00ff4c7b82 */ /* 0x000ee20000000a00 */
[----:B------:R-:W-:Y:S01]  /*6920*/  LOP3.LUT R37, R37, 0x600000, RZ, 0xc0, !PT ;  /* 0x0060000025257812 */ /* 0x000fe200078ec0ff */
[----:B------:R-:W-:Y:S01]  /*6930*/  IMAD.MOV R93, RZ, RZ, -R93 ;  /* 0x000000ffff5d7224 */ /* 0x000fe200078e0a5d */
[C---:B------:R-:W-:Y:S01]  /*6940*/  IADD3 R96, PT, PT, -R92.reuse, 0x2, RZ ;  /* 0x000000025c607810 */ /* 0x040fe20007ffe1ff */
[----:B------:R-:W4:Y:S01]  /*6950*/  LDCU UR63, c[0x0][0x370] ;  /* 0x00006e00ff3f77ac */ /* 0x000f220008000800 */
[----:B------:R-:W-:Y:S02]  /*6960*/  LOP3.LUT R97, R97, 0xf20, R2, 0xf8, !PT ;  /* 0x00000f2061617812 */ /* 0x000fe400078ef802 */
[----:B------:R-:W-:Y:S01]  /*6970*/  IADD3 R92, PT, PT, -R92, RZ, RZ ;  /* 0x000000ff5c5c7210 */ /* 0x000fe20007ffe1ff */
[----:B------:R-:W4:Y:S01]  /*6980*/  LDS R0, [UR47+0x1f0] ;  /* 0x0001f02fff007984 */ /* 0x000f220008000800 */
[----:B-1----:R-:W-:Y:S01]  /*6990*/  IMAD.U32 R100, RZ, RZ, UR4 ;  /* 0x00000004ff647e24 */ /* 0x002fe2000f8e00ff */
[----:B------:R-:W-:Y:S01]  /*69a0*/  UIADD3 UR4, UPT, UPT, UR47, 0x200, URZ ;  /* 0x000002002f047890 */ /* 0x000fe2000fffe0ff */
[----:B------:R-:W-:Y:S01]  /*69b0*/  IMAD.U32 R99, RZ, RZ, UR5 ;  /* 0x00000005ff637e24 */ /* 0x000fe2000f8e00ff */
[----:B------:R-:W-:Y:S01]  /*69c0*/  UMOV UR54, 0x1 ;  /* 0x0000000100367882 */ /* 0x000fe20000000000 */
[----:B------:R-:W-:Y:S01]  /*69d0*/  IMAD.SHL.U32 R96, R96, 0x10, RZ ;  /* 0x0000001060607824 */ /* 0x000fe200078e00ff */
[----:B------:R-:W-:Y:S01]  /*69e0*/  UMOV UR46, URZ ;  /* 0x000000ff002e7c82 */ /* 0x000fe20008000000 */
[----:B------:R-:W1:Y:S01]  /*69f0*/  LDCU UR42, c[0x0][0xf0c] ;  /* 0x0001e180ff2a77ac */ /* 0x000e620008000800 */
[----:B------:R-:W-:Y:S01]  /*6a00*/  IMAD.U32 R102, RZ, RZ, UR4 ;  /* 0x00000004ff667e24 */ /* 0x000fe2000f8e00ff */
[----:B------:R-:W-:Y:S01]  /*6a10*/  LEA R97, R97, UR4, 0x1 ;  /* 0x0000000461617c11 */ /* 0x000fe2000f8e08ff */
[----:B------:R-:W1:Y:S01]  /*6a20*/  LDCU UR38, c[0x0][0xf30] ;  /* 0x0001e600ff2677ac */ /* 0x000e620008000800 */
[----:B------:R-:W1:Y:S01]  /*6a30*/  LDCU.64 UR60, c[0x0][0xc88] ;  /* 0x00019100ff3c77ac */ /* 0x000e620008000a00 */
[----:B------:R-:W1:Y:S01]  /*6a40*/  LDCU.64 UR40, c[0x0][0xf28] ;  /* 0x0001e500ff2877ac */ /* 0x000e620008000a00 */
[----:B------:R-:W1:Y:S01]  /*6a50*/  LDCU.128 UR56, c[0x0][0xf10] ;  /* 0x0001e200ff3877ac */ /* 0x000e620008000c00 */
[----:B------:R-:W1:Y:S01]  /*6a60*/  LDCU UR62, c[0x0][0x374] ;  /* 0x00006e80ff3e77ac */ /* 0x000e620008000800 */
[----:B------:R-:W-:Y:S01]  /*6a70*/  UMOV UR53, URZ ;  /* 0x000000ff00357c82 */ /* 0x000fe20008000000 */
[----:B------:R-:W-:Y:S01]  /*6a80*/  UMOV UR52, URZ ;  /* 0x000000ff00347c82 */ /* 0x000fe20008000000 */
[----:B-1234-:R-:W-:-:S07]  /*6a90*/  IMAD.IADD R37, R0, 0x1, R37 ;  /* 0x0000000100257824 */ /* 0x01efce00078e0225 */
.L_x_147:
[C---:B------:R-:W-:Y:S02]  /*6aa0*/  LEA R0, R91.reuse, UR47, 0x3 ;  /* 0x0000002f5b007c11 */ /* 0x040fe4000f8e18ff */
[----:B------:R-:W-:Y:S02]  /*6ab0*/  SHF.L.U32 R3, R94, 0x1f, RZ ;  /* 0x0000001f5e037819 */ /* 0x000fe400000006ff */
[----:B------:R-:W-:Y:S02]  /*6ac0*/  LEA R5, R91, UR47, 0x4 ;  /* 0x0000002f5b057c11 */ /* 0x000fe4000f8e20ff */
[----:B-1----:R-:W1:Y:S02]  /*6ad0*/  SYNCS.PHASECHK.TRANS64.TRYWAIT P0, [R0+URZ+0x160], R3 ;  /* 0x00016003000075a7 */ /* 0x002e6400080011ff */
[----:B-1----:R-:W-:Y:S05]  /*6ae0*/  @!P0 BRA `(.L_x_117) ;  /* 0x0000003800748947 */ /* 0x002fea0003800000 */
.L_x_216:
[----:B------:R-:W-:Y:S01]  /*6af0*/  R2UR UR7, R101 ;  /* 0x00000000650772ca */ /* 0x000fe200000e0000 */
[----:B------:R-:W2:Y:S01]  /*6b00*/  LDS.128 R4, [R5+0x1d0] ;  /* 0x0001d00005047984 */ /* 0x000ea20000000c00 */
[----:B-1----:R-:W-:Y:S01]  /*6b10*/  VIADD R0, R0, 0x170 ;  /* 0x0000017000007836 */ /* 0x002fe20000000000 */
[----:B------:R-:W-:Y:S04]  /*6b20*/  UISETP.GE.AND UP0, UPT, UR39, 0x1, UPT ;  /* 0x000000012700788c */ /* 0x000fe8000bf06270 */
[----:B------:R-:W-:Y:S01]  /*6b30*/  PRMT R0, RZ, 0x654, R0 ;  /* 0x00000654ff007816 */ /* 0x000fe20000000000 */
[----:B------:R-:W-:Y:S01]  /*6b40*/  @!PT LDS RZ, [RZ] ;  /* 0x00000000fffff984 */ /* 0x000fe20000000800 */
[----:B------:R-:W-:Y:S01]  /*6b50*/  @!PT LDS RZ, [RZ] ;  /* 0x00000000fffff984 */ /* 0x000fe20000000800 */
[----:B------:R-:W-:Y:S01]  /*6b60*/  @!PT LDS RZ, [RZ] ;  /* 0x00000000fffff984 */ /* 0x000fe20000000800 */
[----:B------:R-:W-:Y:S01]  /*6b70*/  @!PT LDS RZ, [RZ] ;  /* 0x00000000fffff984 */ /* 0x000fe20000000800 */
[----:B------:R1:W-:Y:S06]  /*6b80*/  MEMBAR.ALL.CTA ;  /* 0x0000000000007992 */ /* 0x0003ec0000008000 */
[----:B-1----:R-:W1:Y:S02]  /*6b90*/  FENCE.VIEW.ASYNC.S ;  /* 0x00000000000073c6 */ /* 0x002e640000000000 */
[----:B-1----:R1:W-:Y:S01]  /*6ba0*/  SYNCS.ARRIVE.TRANS64.RED.A1T0 RZ, [R0+URZ], RZ ;  /* 0x000000ff00ff79a7 */ /* 0x0023e200081004ff */
[----:B--2---:R-:W-:Y:S11]  /*6bb0*/  LOP3.LUT P0, RZ, R6, 0x1, RZ, 0xc0, !PT ;  /* 0x0000000106ff7812 */ /* 0x004ff6000780c0ff */
[----:B------:R-:W-:Y:S02]  /*6bc0*/  @!UPT UIADD3 URZ, UPT, UPT, URZ, URZ, URZ ;  /* 0x000000fffffff290 */ /* 0x000fe4000fffe0ff */
[----:B------:R-:W-:Y:S01]  /*6bd0*/  VOTEU.ANY UP1, P0 ;  /* 0x0000000000ff7886 */ /* 0x000fe20000020100 */
[----:B------:R-:W-:Y:S01]  /*6be0*/  PLOP3.LUT P0, PT, PT, PT, UP1, 0x80, 0x8 ;  /* 0x000000000008781c */ /* 0x000fe20003f0f018 */
[----:B------:R-:W-:Y:S06]  /*6bf0*/  UP2UR UR4, UPR, URZ, 0x2 ;  /* 0x00000002ff047883 */ /* 0x000fec0008000000 */
[----:B------:R-:W-:Y:S06]  /*6c00*/  IMAD.U32 R103, RZ, RZ, UR4 ;  /* 0x00000004ff677e24 */ /* 0x000fec000f8e00ff */
[----:B------:R-:W-:Y:S02]  /*6c10*/  @P0 SHF.R.U32.HI R2, RZ, 0x10, R5 ;  /* 0x00000010ff020819 */ /* 0x000fe40000011605 */
[----:B------:R-:W-:Y:S02]  /*6c20*/  @P0 MOV R3, R4 ;  /* 0x0000000400030202 */ /* 0x000fe40000000f00 */
[----:B------:R-:W-:Y:S02]  /*6c30*/  @P0 R2UR UR4, R2 ;  /* 0x00000000020402ca */ /* 0x000fe400000e0000 */
[----:B------:R-:W-:Y:S02]  /*6c40*/  @P0 LOP3.LUT R4, R5, 0xffff, RZ, 0xc0, !PT ;  /* 0x0000ffff05040812 */ /* 0x000fe400078ec0ff */
[----:B------:R-:W-:Y:S02]  /*6c50*/  @P0 R2UR UR6, R3 ;  /* 0x00000000030602ca */ /* 0x000fe400000e0000 */
[----:B------:R-:W-:Y:S07]  /*6c60*/  @P0 R2UR UR5, R4 ;  /* 0x00000000040502ca */ /* 0x000fee00000e0000 */
[----:B------:R-:W-:Y:S02]  /*6c70*/  @UP1 UMOV UR7, UR4 ;  /* 0x0000000400071c82 */ /* 0x000fe40008000000 */
[----:B------:R-:W-:Y:S02]  /*6c80*/  IMAD.U32 R101, RZ, RZ, UR7 ;  /* 0x00000007ff657e24 */ /* 0x000fe4000f8e00ff */
[----:B------:R-:W-:Y:S02]  /*6c90*/  @UP1 UMOV UR37, UR6 ;  /* 0x0000000600251c82 */ /* 0x000fe40008000000 */
[----:B------:R-:W-:Y:S01]  /*6ca0*/  @UP1 UMOV UR36, UR5 ;  /* 0x0000000500241c82 */ /* 0x000fe20008000000 */
[----:B-1----:R-:W-:Y:S05]  /*6cb0*/  BRA.U !UP0, `(.L_x_118) ;  /* 0x0000000108cc7547 */ /* 0x002fea000b800000 */
[----:B------:R-:W1:Y:S01]  /*6cc0*/  LDCU UR12, c[0x0][0xf20] ;  /* 0x0001e400ff0c77ac */ /* 0x000e620008000800 */
[----:B------:R-:W-:Y:S02]  /*6cd0*/  UIMAD.WIDE.U32 UR4, UR62, UR59, URZ ;  /* 0x0000003b3e0472a5 */ /* 0x000fe4000f8e00ff */
[----:B------:R-:W-:Y:S02]  /*6ce0*/  UIMAD.WIDE.U32 UR6, UR63, UR56, URZ ;  /* 0x000000383f0672a5 */ /* 0x000fe4000f8e00ff */
[----:B------:R-:W-:Y:S02]  /*6cf0*/  UISETP.NE.AND UP0, UPT, UR58, 0x1, UPT ;  /* 0x000000013a00788c */ /* 0x000fe4000bf05270 */
[----:B------:R-:W-:Y:S02]  /*6d00*/  UIMAD.WIDE.U32 UR8, UR36, UR59, URZ ;  /* 0x0000003b240872a5 */ /* 0x000fe4000f8e00ff */
[----:B------:R-:W-:Y:S02]  /*6d10*/  UIMAD.WIDE.U32 UR10, UR37, UR56, URZ ;  /* 0x00000038250a72a5 */ /* 0x000fe4000f8e00ff */
[----:B------:R-:W-:Y:S02]  /*6d20*/  UISETP.NE.AND UP1, UPT, UR42, 0x1, UPT ;  /* 0x000000012a00788c */ /* 0x000fe4000bf25270 */
[----:B------:R-:W-:Y:S01]  /*6d30*/  UISETP.NE.AND UP2, UPT, UR39, 0x1, UPT ;  /* 0x000000012700788c */ /* 0x000fe2000bf45270 */
[----:B------:R-:W-:Y:S02]  /*6d40*/  UMOV UR4, UR5 ;  /* 0x0000000500047c82 */ /* 0x000fe40008000000 */
[----:B-1----:R-:W-:Y:S03]  /*6d50*/  USHF.R.U32.HI UR5, URZ, UR12, UR4 ;  /* 0x0000000cff057299 */ /* 0x002fe60008011604 */
[----:B------:R-:W-:Y:S02]  /*6d60*/  UMOV UR4, UR7 ;  /* 0x0000000700047c82 */ /* 0x000fe40008000000 */
[----:B------:R-:W-:Y:S02]  /*6d70*/  USHF.R.U32.HI UR7, URZ, UR57, UR4 ;  /* 0x00000039ff077299 */ /* 0x000fe40008011604 */
[----:B------:R-:W-:Y:S02]  /*6d80*/  USEL UR4, UR62, UR5, !UP0 ;  /* 0x000000053e047287 */ /* 0x000fe4000c000000 */
[----:B------:R-:W-:Y:S01]  /*6d90*/  USEL UR7, UR63, UR7, !UP1 ;  /* 0x000000073f077287 */ /* 0x000fe2000c800000 */
[----:B------:R-:W-:Y:S01]  /*6da0*/  UMOV UR5, UR9 ;  /* 0x0000000900057c82 */ /* 0x000fe20008000000 */
[----:B------:R-:W-:Y:S02]  /*6db0*/  UIMAD.WIDE.U32 UR8, UR4, UR40, URZ ;  /* 0x00000028040872a5 */ /* 0x000fe4000f8e00ff */
[----:B------:R-:W-:Y:S03]  /*6dc0*/  USHF.R.U32.HI UR6, URZ, UR12, UR5 ;  /* 0x0000000cff067299 */ /* 0x000fe60008011605 */
[----:B------:R-:W-:Y:S01]  /*6dd0*/  UMOV UR5, UR11 ;  /* 0x0000000b00057c82 */ /* 0x000fe20008000000 */
[----:B------:R-:W-:Y:S02]  /*6de0*/  UIMAD.WIDE.U32 UR10, UR7, UR40, URZ ;  /* 0x00000028070a72a5 */ /* 0x000fe4000f8e00ff */
[----:B------:R-:W-:Y:S02]  /*6df0*/  USHF.R.U32.HI UR12, URZ, UR57, UR5 ;  /* 0x00000039ff0c7299 */ /* 0x000fe40008011605 */
[----:B------:R-:W-:Y:S01]  /*6e00*/  USEL UR6, UR36, UR6, !UP0 ;  /* 0x0000000624067287 */ /* 0x000fe2000c000000 */
[----:B------:R-:W-:Y:S02]  /*6e10*/  UMOV UR5, UR9 ;  /* 0x0000000900057c82 */ /* 0x000fe40008000000 */
[----:B------:R-:W-:Y:S01]  /*6e20*/  UMOV UR10, UR11 ;  /* 0x0000000b000a7c82 */ /* 0x000fe20008000000 */
[----:B------:R-:W-:Y:S02]  /*6e30*/  @UP2 USHF.R.U32.HI UR4, URZ, UR41, UR5 ;  /* 0x00000029ff042299 */ /* 0x000fe40008011605 */
[----:B------:R-:W-:Y:S02]  /*6e40*/  @UP2 USHF.R.U32.HI UR7, URZ, UR41, UR10 ;  /* 0x00000029ff072299 */ /* 0x000fe4000801160a */
[----:B------:R-:W-:Y:S02]  /*6e50*/  UIMAD UR4, UR39, UR4, URZ ;  /* 0x00000004270472a4 */ /* 0x000fe4000f8e02ff */
[----:B------:R-:W-:Y:S02]  /*6e60*/  UIMAD.WIDE.U32 UR10, UR6, UR40, URZ ;  /* 0x00000028060a72a5 */ /* 0x000fe4000f8e00ff */
[----:B------:R-:W-:Y:S02]  /*6e70*/  USEL UR5, UR37, UR12, !UP1 ;  /* 0x0000000c25057287 */ /* 0x000fe4000c800000 */
[----:B------:R-:W-:Y:S02]  /*6e80*/  UIMAD UR8, UR39, UR7, URZ ;  /* 0x00000007270872a4 */ /* 0x000fe4000f8e02ff */
[----:B------:R-:W-:Y:S03]  /*6e90*/  UISETP.GE.AND UP0, UPT, UR6, UR4, UPT ;  /* 0x000000040600728c */ /* 0x000fe6000bf06270 */
[----:B------:R-:W-:Y:S01]  /*6ea0*/  UMOV UR4, UR11 ;  /* 0x0000000b00047c82 */ /* 0x000fe20008000000 */
[----:B------:R-:W-:Y:S02]  /*6eb0*/  UISETP.GE.OR UP0, UPT, UR5, UR8, UP0 ;  /* 0x000000080500728c */ /* 0x000fe40008706670 */
[----:B------:R-:W-:Y:S02]  /*6ec0*/  USHF.R.U32.HI UR4, URZ, UR41, UR4 ;  /* 0x00000029ff047299 */ /* 0x000fe40008011604 */
[----:B------:R-:W-:Y:S02]  /*6ed0*/  UIMAD.WIDE.U32 UR8, UR5, UR40, URZ ;  /* 0x00000028050872a5 */ /* 0x000fe4000f8e00ff */
[----:B------:R-:W-:Y:S02]  /*6ee0*/  USEL UR11, UR6, UR4, !UP2 ;  /* 0x00000004060b7287 */ /* 0x000fe4000d000000 */
[----:B------:R-:W-:Y:S02]  /*6ef0*/  UIADD3 UR8, UPT, UPT, -UR5, URZ, URZ ;  /* 0x000000ff05087290 */ /* 0x000fe4000fffe1ff */
[----:B------:R-:W-:Y:S01]  /*6f00*/  UIADD3 UR10, UPT, UPT, -UR11, URZ, URZ ;  /* 0x000000ff0b0a7290 */ /* 0x000fe2000fffe1ff */
[----:B------:R-:W-:Y:S01]  /*6f10*/  @!UP0 UMOV UR4, UR9 ;  /* 0x0000000900048c82 */ /* 0x000fe20008000000 */
[----:B------:R-:W-:Y:S02]  /*6f20*/  UIADD3 UR9, UPT, UPT, -UR6, URZ, URZ ;  /* 0x000000ff06097290 */ /* 0x000fe4000fffe1ff */
[----:B------:R-:W-:Y:S02]  /*6f30*/  @!UP0 USHF.R.U32.HI UR4, URZ, UR41, UR4 ;  /* 0x00000029ff048299 */ /* 0x000fe40008011604 */
[----:B------:R-:W-:Y:S02]  /*6f40*/  UIMAD UR10, UR39, UR10, UR6 ;  /* 0x0000000a270a72a4 */ /* 0x000fe4000f8e0206 */
[----:B------:R-:W-:Y:S04]  /*6f50*/  @!UP0 USEL UR4, UR5, UR4, !UP2 ;  /* 0x0000000405048287 */ /* 0x000fe8000d000000 */
[----:B------:R-:W-:Y:S02]  /*6f60*/  @!UP0 UIMAD UR10, UR7, UR10, UR4 ;  /* 0x0000000a070a82a4 */ /* 0x000fe4000f8e0204 */
[----:B------:R-:W-:Y:S02]  /*6f70*/  @!UP0 UIADD3 UR11, UPT, UPT, UR11, -UR4, URZ ;  /* 0x800000040b0b8290 */ /* 0x000fe4000fffe0ff */
[----:B------:R-:W-:Y:S02]  /*6f80*/  UIMAD UR7, UR42, UR8, UR37 ;  /* 0x000000082a0772a4 */ /* 0x000fe4000f8e0225 */
[----:B------:R-:W-:Y:S02]  /*6f90*/  @!UP0 UIMAD UR6, UR11, UR39, UR5 ;  /* 0x000000270b0682a4 */ /* 0x000fe4000f8e0205 */
[----:B------:R-:W-:Y:S01]  /*6fa0*/  UIMAD UR4, UR58, UR9, UR36 ;  /* 0x000000093a0472a4 */ /* 0x000fe2000f8e0224 */
[----:B------:R-:W-:Y:S02]  /*6fb0*/  @!UP0 UMOV UR5, UR10 ;  /* 0x0000000a00058c82 */ /* 0x000fe40008000000 */
[----:B------:R-:W-:Y:S02]  /*6fc0*/  UIMAD UR37, UR5, UR42, UR7 ;  /* 0x0000002a052572a4 */ /* 0x000fe4000f8e0207 */
[----:B------:R-:W-:Y:S11]  /*6fd0*/  UIMAD UR36, UR6, UR58, UR4 ;  /* 0x0000003a062472a4 */ /* 0x000ff6000f8e0204 */
[----:B------:R-:W-:Y:S01]  /*6fe0*/  @!UPT UIADD3 URZ, UPT, UPT, URZ, URZ, URZ ;  /* 0x000000fffffff290 */ /* 0x000fe2000fffe0ff */
.L_x_118:
[----:B------:R-:W-:Y:S01]  /*6ff0*/  UISETP.NE.AND UP0, UPT, UR38, 0x1, UPT ;  /* 0x000000012600788c */ /* 0x000fe2000bf05270 */
[----:B------:R-:W-:Y:S01]  /*7000*/  R2UR UR11, R102 ;  /* 0x00000000660b72ca */ /* 0x000fe200000e0000 */
[----:B------:R-:W-:Y:S01]  /*7010*/  USHF.L.U32 UR50, UR27, 0x7, URZ ;  /* 0x000000071b327899 */ /* 0x000fe200080006ff */
[----:B------:R-:W-:Y:S01]  /*7020*/  IADD3 R91, PT, PT, R91, 0x1, RZ ;  /* 0x000000015b5b7810 */ /* 0x000fe20007ffe0ff */
[----:B------:R-:W-:Y:S07]  /*7030*/  USHF.L.U32 UR49, UR26, 0x6, URZ ;  /* 0x000000061a317899 */ /* 0x000fee00080006ff */
[----:B------:R-:W1:Y:S01]  /*7040*/  @!UP0 LDCU.128 UR12, c[0x0][0xf10] ;  /* 0x0001e200ff0c87ac */ /* 0x000e620008000c00 */
[----:B------:R-:W2:Y:S01]  /*7050*/  @!UP0 LDCU UR5, c[0x0][0xf0c] ;  /* 0x0001e180ff0587ac */ /* 0x000ea20008000800 */
[----:B------:R-:W3:Y:S01]  /*7060*/  @!UP0 LDCU UR10, c[0x0][0xf20] ;  /* 0x0001e400ff0a87ac */ /* 0x000ee20008000800 */
[----:B-1----:R-:W-:Y:S02]  /*7070*/  UIMAD.WIDE.U32 UR8, UR37, UR12, URZ ;  /* 0x0000000c250872a5 */ /* 0x002fe4000f8e00ff */
[----:B------:R-:W-:Y:S02]  /*7080*/  UIMAD.WIDE.U32 UR6, UR36, UR15, URZ ;  /* 0x0000000f240672a5 */ /* 0x000fe4000f8e00ff */
[----:B------:R-:W-:Y:S03]  /*7090*/  @!UP0 UISETP.NE.AND UP1, UPT, UR14, 0x1, UPT ;  /* 0x000000010e00888c */ /* 0x000fe6000bf25270 */
[----:B------:R-:W-:Y:S01]  /*70a0*/  @!UP0 UMOV UR4, UR9 ;  /* 0x0000000900048c82 */ /* 0x000fe20008000000 */
[----:B--2---:R-:W-:Y:S02]  /*70b0*/  @!UP0 UISETP.NE.AND UP2, UPT, UR5, 0x1, UPT ;  /* 0x000000010500888c */ /* 0x004fe4000bf45270 */
[----:B------:R-:W-:Y:S01]  /*70c0*/  @!UP0 USHF.R.U32.HI UR4, URZ, UR13, UR4 ;  /* 0x0000000dff048299 */ /* 0x000fe20008011604 */
[----:B------:R-:W-:Y:S02]  /*70d0*/  @!UP0 UMOV UR6, UR7 ;  /* 0x0000000700068c82 */ /* 0x000fe40008000000 */
[----:B---3--:R-:W-:Y:S02]  /*70e0*/  @!UP0 USHF.R.U32.HI UR6, URZ, UR10, UR6 ;  /* 0x0000000aff068299 */ /* 0x008fe40008011606 */
[----:B------:R-:W-:Y:S02]  /*70f0*/  @!UP0 USEL UR7, UR37, UR4, !UP2 ;  /* 0x0000000425078287 */ /* 0x000fe4000d000000 */
[----:B------:R-:W-:Y:S04]  /*7100*/  @!UP0 USEL UR6, UR36, UR6, !UP1 ;  /* 0x0000000624068287 */ /* 0x000fe8000c800000 */
[----:B------:R-:W-:Y:S02]  /*7110*/  @!UP0 UIADD3 UR4, UPT, UPT, -UR7, UR6, URZ ;  /* 0x0000000607048290 */ /* 0x000fe4000fffe1ff */
[----:B------:R-:W-:Y:S02]  /*7120*/  @!UP0 UIADD3 UR6, UPT, UPT, UR7, -UR6, URZ ;  /* 0x8000000607068290 */ /* 0x000fe4000fffe0ff */
[----:B------:R-:W-:Y:S02]  /*7130*/  @!UP0 UIMAD UR37, UR4, UR5, UR37 ;  /* 0x00000005042582a4 */ /* 0x000fe4000f8e0225 */
[----:B------:R-:W-:Y:S02]  /*7140*/  @!UP0 UIMAD UR36, UR6, UR14, UR36 ;  /* 0x0000000e062482a4 */ /* 0x000fe4000f8e0224 */
[----:B------:R-:W-:Y:S09]  /*7150*/  ULOP3.LUT UP0, URZ, UR11, 0x1b0, URZ, 0xc0, !UPT ;  /* 0x000001b00bff7892 */ /* 0x000ff2000f80c0ff */
[----:B------:R-:W-:Y:S05]  /*7160*/  BRA.U !UP0, `(.L_x_119) ;  /* 0x00000001087c7547 */ /* 0x000fea000b800000 */
[----:B------:R-:W1:Y:S01]  /*7170*/  LDCU.64 UR8, c[0x4][0x80] ;  /* 0x01001000ff0877ac */ /* 0x000e620008000a00 */
[----:B------:R-:W-:Y:S01]  /*7180*/  MOV R2, 0x0 ;  /* 0x0000000000027802 */ /* 0x000fe20000000f00 */
[----:B------:R-:W-:Y:S02]  /*7190*/  HFMA2 R12, -RZ, RZ, 0, 5.9604644775390625e-08 ;  /* 0x00000001ff0c7431 */ /* 0x000fe400000001ff */
[----:B------:R-:W-:Y:S01]  /*71a0*/  IMAD.MOV.U32 R8, RZ, RZ, 0x70 ;  /* 0x00000070ff087424 */ /* 0x000fe200078e00ff */
[----:B------:R2:W3:Y:S01]  /*71b0*/  LDC.64 R14, c[0x4][R2] ;  /* 0x01000000020e7b82 */ /* 0x0004e20000000a00 */
[----:B------:R-:W4:Y:S01]  /*71c0*/  LDCU.64 UR6, c[0x4][0x88] ;  /* 0x01001100ff0677ac */ /* 0x000f220008000a00 */
[----:B------:R-:W-:Y:S01]  /*71d0*/  IMAD.MOV.U32 R13, RZ, RZ, RZ ;  /* 0x000000ffff0d7224 */ /* 0x000fe200078e00ff */
[----:B------:R-:W2:Y:S01]  /*71e0*/  LDCU.64 UR4, c[0x4][0x8] ;  /* 0x01000100ff0477ac */ /* 0x000ea20008000a00 */
[----:B-1----:R-:W-:Y:S01]  /*71f0*/  MOV R5, UR9 ;  /* 0x0000000900057c02 */ /* 0x002fe20008000f00 */
[----:B------:R-:W-:Y:S01]  /*7200*/  IMAD.U32 R4, RZ, RZ, UR8 ;  /* 0x00000008ff047e24 */ /* 0x000fe2000f8e00ff */
[----:B----4-:R-:W-:Y:S01]  /*7210*/  MOV R7, UR7 ;  /* 0x0000000700077c02 */ /* 0x010fe20008000f00 */
[----:B------:R-:W-:Y:S01]  /*7220*/  IMAD.U32 R6, RZ, RZ, UR6 ;  /* 0x00000006ff067e24 */ /* 0x000fe2000f8e00ff */
[----:B--2---:R-:W-:Y:S01]  /*7230*/  MOV R11, UR5 ;  /* 0x00000005000b7c02 */ /* 0x004fe20008000f00 */
[----:B------:R-:W-:Y:S02]  /*7240*/  IMAD.U32 R10, RZ, RZ, UR4 ;  /* 0x00000004ff0a7e24 */ /* 0x000fe4000f8e00ff */
[----:B------:R-:W-:Y:S07]  /*7250*/  LEPC R20, `(.L_x_120) ;  /* 0x000000001014794e */ /* 0x000fee0000000000 */
[----:B---3-5:R-:W-:Y:S05]  /*7260*/  CALL.ABS.NOINC R14 ;  /* 0x000000000e007343 */ /* 0x028fea0003c00000 */
.L_x_120:
[----:B------:R-:W1:Y:S01]  /*7270*/  LDCU.64 UR8, c[0x4][0x80] ;  /* 0x01001000ff0877ac */ /* 0x000e620008000a00 */
[----:B------:R-:W2:Y:S01]  /*7280*/  LDC.64 R2, c[0x4][R2] ;  /* 0x0100000002027b82 */ /* 0x000ea20000000a00 */
[----:B------:R-:W-:Y:S02]  /*7290*/  HFMA2 R12, -RZ, RZ, 0, 5.9604644775390625e-08 ;  /* 0x00000001ff0c7431 */ /* 0x000fe400000001ff */
[----:B------:R-:W-:Y:S02]  /*72a0*/  IMAD.MOV.U32 R8, RZ, RZ, 0x70 ;  /* 0x00000070ff087424 */ /* 0x000fe400078e00ff */
[----:B------:R-:W-:Y:S01]  /*72b0*/  IMAD.MOV.U32 R13, RZ, RZ, RZ ;  /* 0x000000ffff0d7224 */ /* 0x000fe200078e00ff */
[----:B------:R-:W3:Y:S01]  /*72c0*/  LDCU.64 UR6, c[0x4][0x88] ;  /* 0x01001100ff0677ac */ /* 0x000ee20008000a00 */
[----:B------:R-:W4:Y:S01]  /*72d0*/  LDCU.64 UR4, c[0x4][0x8] ;  /* 0x01000100ff0477ac */ /* 0x000f220008000a00 */
[----:B-1----:R-:W-:Y:S02]  /*72e0*/  MOV R4, UR8 ;  /* 0x0000000800047c02 */ /* 0x002fe40008000f00 */
[----:B------:R-:W-:Y:S02]  /*72f0*/  MOV R5, UR9 ;  /* 0x0000000900057c02 */ /* 0x000fe40008000f00 */
[----:B---3--:R-:W-:Y:S01]  /*7300*/  MOV R7, UR7 ;  /* 0x0000000700077c02 */ /* 0x008fe20008000f00 */
[----:B------:R-:W-:Y:S01]  /*7310*/  IMAD.U32 R6, RZ, RZ, UR6 ;  /* 0x00000006ff067e24 */ /* 0x000fe2000f8e00ff */
[----:B----4-:R-:W-:Y:S01]  /*7320*/  MOV R11, UR5 ;  /* 0x00000005000b7c02 */ /* 0x010fe20008000f00 */
[----:B------:R-:W-:Y:S02]  /*7330*/  IMAD.U32 R10, RZ, RZ, UR4 ;  /* 0x00000004ff0a7e24 */ /* 0x000fe4000f8e00ff */
[----:B------:R-:W-:Y:S07]  /*7340*/  LEPC R20, `(.L_x_119) ;  /* 0x000000001014794e */ /* 0x000fee0000000000 */
[----:B--2---:R-:W-:Y:S05]  /*7350*/  CALL.ABS.NOINC R2 ;  /* 0x0000000002007343 */ /* 0x004fea0003c00000 */
.L_x_119:
[----:B------:R-:W-:Y:S02]  /*7360*/  R2UR UR6, R88 ;  /* 0x00000000580672ca */ /* 0x000fe400000e0000 */
[----:B------:R-:W-:Y:S02]  /*7370*/  R2UR UR5, R100 ;  /* 0x00000000640572ca */ /* 0x000fe400000e0000 */
[----:B------:R-:W-:Y:S02]  /*7380*/  R2UR UR4, R99 ;  /* 0x00000000630472ca */ /* 0x000fe400000e0000 */
[----:B------:R-:W-:Y:S02]  /*7390*/  ISETP.NE.U32.AND P4, PT, R78, RZ, PT ;  /* 0x000000ff4e00720c */ /* 0x000fe40003f85070 */
[----:B------:R-:W-:Y:S02]  /*73a0*/  ISETP.NE.U32.AND P2, PT, RZ, UR60, PT ;  /* 0x0000003cff007c0c */ /* 0x000fe4000bf45070 */
[----:B------:R-:W-:Y:S02]  /*73b0*/  ISETP.NE.AND.EX P4, PT, R79, RZ, PT, P4 ;  /* 0x000000ff4f00720c */ /* 0x000fe40003f85340 */
[----:B------:R-:W-:Y:S01]  /*73c0*/  ISETP.NE.AND.EX P2, PT, RZ, UR61, PT, P2 ;  /* 0x0000003dff007c0c */ /* 0x000fe2000bf45320 */
[----:B------:R-:W-:Y:S02]  /*73d0*/  UISETP.NE.AND UP2, UPT, UR6, URZ, UPT ;  /* 0x000000ff0600728c */ /* 0x000fe4000bf45270 */
[----:B------:R-:W-:Y:S04]  /*73e0*/  UISETP.NE.U32.AND UP0, UPT, UR5, URZ, UPT ;  /* 0x000000ff0500728c */ /* 0x000fe8000bf05070 */
[----:B------:R-:W-:Y:S01]  /*73f0*/  UISETP.NE.AND.EX UP1, UPT, UR4, URZ, UPT, UP0 ;  /* 0x000000ff0400728c */ /* 0x000fe2000bf25300 */
[----:B------:R-:W-:Y:S01]  /*7400*/  PLOP3.LUT P1, PT, PT, PT, UP2, 0x80, 0x8 ;  /* 0x000000000008781c */ /* 0x000fe20003f2f028 */
[----:B------:R-:W-:Y:S03]  /*7410*/  UPLOP3.LUT UP0, UPT, UPT, UPT, UPT, 0x40, 0x4 ;  /* 0x000000000004789c */ /* 0x000fe60003f0e870 */
[----:B------:R-:W-:Y:S06]  /*7420*/  @UP2 UPLOP3.LUT UP0, UPT, UPT, UPT, UP1, 0x80, 0x8 ;  /* 0x000000000008289c */ /* 0x000fec0003f0f010 */
[----:B------:R-:W-:Y:S01]  /*7430*/  PLOP3.LUT P0, PT, PT, PT, UP0, 0x80, 0x8 ;  /* 0x000000000008781c */ /* 0x000fe20003f0f008 */
[----:B------:R-:W-:Y:S01]  /*7440*/  @!UPT UIADD3 URZ, UPT, UPT, URZ, URZ, URZ ;  /* 0x000000fffffff290 */ /* 0x000fe2000fffe0ff */
[----:B------:R-:W-:Y:S11]  /*7450*/  BRA.U !UP1, `(.L_x_121) ;  /* 0x0000000109407547 */ /* 0x000ff6000b800000 */
[----:B------:R-:W-:Y:S01]  /*7460*/  UISETP.NE.U32.AND UP0, UPT, UR60, URZ, UPT ;  /* 0x000000ff3c00728c */ /* 0x000fe2000bf05070 */
[----:B------:R-:W-:Y:S01]  /*7470*/  R2UR UR6, R100 ;  /* 0x00000000640672ca */ /* 0x000fe200000e0000 */
[----:B------:R-:W1:Y:S01]  /*7480*/  LDCU.64 UR8, c[0x0][0x358] ;  /* 0x00006b00ff0877ac */ /* 0x000e620008000a00 */
[----:B------:R-:W-:Y:S02]  /*7490*/  HFMA2 R84, -RZ, RZ, 0, 5.9604644775390625e-08 ;  /* 0x00000001ff547431 */ /* 0x000fe400000001ff */
[----:B------:R-:W-:Y:S01]  /*74a0*/  IMAD.MOV.U32 R0, RZ, RZ, 0x1 ;  /* 0x00000001ff007424 */ /* 0x000fe200078e00ff */
[----:B------:R-:W-:Y:S06]  /*74b0*/  UISETP.NE.AND.EX UP0, UPT, UR61, URZ, UPT, UP0 ;  /* 0x000000ff3d00728c */ /* 0x000fec000bf05300 */
[----:B------:R-:W-:Y:S05]  /*74c0*/  PLOP3.LUT P3, PT, PT, PT, UP0, 0x80, 0x8 ;  /* 0x000000000008781c */ /* 0x000fea0003f6f008 */
[----:B------:R-:W2:Y:S01]  /*74d0*/  @UP0 LDCU.64 UR4, c[0x0][0xc88] ;  /* 0x00019100ff0407ac */ /* 0x000ea20008000a00 */
[----:B------:R-:W-:Y:S07]  /*74e0*/  @UP0 UIMAD UR6, UR44, UR6, URZ ;  /* 0x000000062c0602a4 */ /* 0x000fee000f8e02ff */
[----:B------:R-:W-:Y:S01]  /*74f0*/  @!P3 PRMT R84, R0, 0x7610, R84 ;  /* 0x000076100054b816 */ /* 0x000fe20000000054 */
[----:B--2---:R-:W-:Y:S06]  /*7500*/  @UP0 UIMAD.WIDE UR4, UR6, 0x4, UR4 ;  /* 0x00000004060408a5 */ /* 0x004fec000f8e0204 */
[----:B------:R-:W-:Y:S02]  /*7510*/  IMAD.U32 R2, RZ, RZ, UR4 ;  /* 0x00000004ff027e24 */ /* 0x000fe4000f8e00ff */
[----:B------:R-:W-:Y:S03]  /*7520*/  IMAD.U32 R3, RZ, RZ, UR5 ;  /* 0x00000005ff037e24 */ /* 0x000fe6000f8e00ff */
[----:B------:R-:W2:Y:S02]  /*7530*/  @!UP0 LDCU UR4, c[0x0][0xc80] ;  /* 0x00019000ff0487ac */ /* 0x000ea40008000800 */
[----:B-1---5:R1:W5:Y:S02]  /*7540*/  @P3 LDG.E R41, desc[UR8][R2.64] ;  /* 0x0000000802293981 */ /* 0x022364000c1e1900 */
[----:B-12---:R-:W-:Y:S02]  /*7550*/  @!P3 MOV R41, UR4 ;  /* 0x000000040029bc02 */ /* 0x006fe40008000f00 */
.L_x_121:
[----:B------:R-:W-:Y:S05]  /*7560*/  @!P4 BRA `(.L_x_122) ;  /* 0x000000000024c947 */ /* 0x000fea0003800000 */
[----:B------:R-:W-:Y:S01]  /*7570*/  ISETP.NE.U32.AND P3, PT, R76, RZ, PT ;  /* 0x000000ff4c00720c */ /* 0x000fe20003f65070 */
[----:B------:R-:W1:Y:S03]  /*7580*/  LDCU.64 UR4, c[0x0][0x358] ;  /* 0x00006b00ff0477ac */ /* 0x000e660008000a00 */
[----:B------:R-:W-:Y:S11]  /*7590*/  ISETP.NE.AND.EX P3, PT, R77, RZ, PT, P3 ;  /* 0x000000ff4d00720c */ /* 0x000ff60003f65330 */
[----:B------:R-:W-:Y:S02]  /*75a0*/  @!UPT UIADD3 URZ, UPT, UPT, URZ, URZ, URZ ;  /* 0x000000fffffff290 */ /* 0x000fe4000fffe0ff */
[----:B------:R-:W2:Y:S01]  /*75b0*/  @P3 LDC.64 R2, c[0x0][0xca8] ;  /* 0x00032a00ff023b82 */ /* 0x000ea20000000a00 */
[----:B------:R-:W-:Y:S04]  /*75c0*/  @P3 IMAD R0, R78, UR44, RZ ;  /* 0x0000002c4e003c24 */ /* 0x000fe8000f8e02ff */
[----:B--2---:R-:W-:Y:S05]  /*75d0*/  @P3 IMAD.WIDE R2, R0, 0x4, R2 ;  /* 0x0000000400023825 */ /* 0x004fea00078e0202 */
[----:B-1---5:R1:W5:Y:S02]  /*75e0*/  @P3 LDG.E R38, desc[UR4][R2.64] ;  /* 0x0000000402263981 */ /* 0x022364000c1e1900 */
[----:B-1----:R-:W2:Y:S02]  /*75f0*/  @!P3 LDC R38, c[0x0][0xca0] ;  /* 0x00032800ff26bb82 */ /* 0x002ea40000000800 */
.L_x_122:
[----:B-----5:R-:W-:Y:S01]  /*7600*/  FSETP.NEU.AND P3, PT, R41, RZ, PT ;  /* 0x000000ff2900720b */ /* 0x020fe20003f6d000 */
[----:B------:R-:W-:Y:S01]  /*7610*/  ULOP3.LUT UR4, UR54, 0x1, URZ, 0x3c, !UPT ;  /* 0x0000000136047892 */ /* 0x000fe2000f8e3cff */
[----:B------:R-:W-:Y:S01]  /*7620*/  SEL R4, RZ, 0xffffffff, P2 ;  /* 0xffffffffff047807 */ /* 0x000fe20001000000 */
[----:B------:R-:W-:Y:S01]  /*7630*/  IMAD.U32 R110, RZ, RZ, UR46 ;  /* 0x0000002eff6e7e24 */ /* 0x000fe2000f8e00ff */
[----:B------:R-:W-:Y:S01]  /*7640*/  @P1 LOP3.LUT P2, RZ, R84, 0xff, RZ, 0xc0, !PT ;  /* 0x000000ff54ff1812 */ /* 0x000fe2000784c0ff */
[----:B------:R-:W-:Y:S01]  /*7650*/  IMAD.SHL.U32 R81, R93, 0x10, RZ ;  /* 0x000000105d517824 */ /* 0x000fe200078e00ff */
[----:B------:R-:W-:Y:S01]  /*7660*/  @P1 SEL R3, RZ, 0xffffffff, P3 ;  /* 0xffffffffff031807 */ /* 0x000fe20001800000 */
[----:B------:R-:W-:Y:S01]  /*7670*/  IMAD.U32 R111, RZ, RZ, UR4 ;  /* 0x00000004ff6f7e24 */ /* 0x000fe2000f8e00ff */
[----:B------:R-:W-:Y:S01]  /*7680*/  LEA R89, R36, UR47, 0x3 ;  /* 0x0000002f24597c11 */ /* 0x000fe2000f8e18ff */
[----:B------:R-:W-:Y:S01]  /*7690*/  IMAD.SHL.U32 R110, R110, 0x2000, RZ ;  /* 0x000020006e6e7824 */ /* 0x000fe200078e00ff */
[----:B------:R-:W-:Y:S01]  /*76a0*/  @P0 SEL R3, R4, R3, !P2 ;  /* 0x0000000304030207 */ /* 0x000fe20005000000 */
[----:B------:R-:W-:Y:S01]  /*76b0*/  IMAD.SHL.U32 R80, R92, 0x10, RZ ;  /* 0x000000105c507824 */ /* 0x000fe200078e00ff */
[----:B------:R-:W-:Y:S01]  /*76c0*/  SHF.L.U32 R2, R95, 0x1f, RZ ;  /* 0x0000001f5f027819 */ /* 0x000fe200000006ff */
[----:B------:R-:W-:Y:S01]  /*76d0*/  IMAD.IADD R82, R97, 0x1, R110 ;  /* 0x0000000161527824 */ /* 0x000fe200078e026e */
[----:B------:R-:W-:Y:S01]  /*76e0*/  @P1 LOP3.LUT R3, R3, 0x1, RZ, 0xc0, !PT ;  /* 0x0000000103031812 */ /* 0x000fe200078ec0ff */
[----:B------:R-:W-:Y:S01]  /*76f0*/  BSSY B1, `(.L_x_123) ;  /* 0x0000039000017945 */ /* 0x000fe20003800000 */
[----:B------:R-:W-:Y:S01]  /*7700*/  PLOP3.LUT P2, PT, PT, PT, UP1, 0x80, 0x8 ;  /* 0x000000000008781c */ /* 0x000fe20003f4f018 */
[----:B------:R-:W-:Y:S01]  /*7710*/  IMAD.IADD R83, R82, 0x1, R81 ;  /* 0x0000000152537824 */ /* 0x000fe200078e0251 */
[----:B------:R-:W-:Y:S01]  /*7720*/  ISETP.NE.U32.OR P5, PT, R3, 0x1, !P1 ;  /* 0x000000010300780c */ /* 0x000fe20004fa5470 */
[----:B------:R-:W-:Y:S01]  /*7730*/  IMAD.U32 R3, RZ, RZ, UR46 ;  /* 0x0000002eff037e24 */ /* 0x000fe2000f8e00ff */
[----:B------:R-:W-:Y:S01]  /*7740*/  LOP3.LUT P4, R90, R84, 0xff, RZ, 0xc0, !PT ;  /* 0x000000ff545a7812 */ /* 0x000fe2000788c0ff */
[----:B------:R-:W-:Y:S01]  /*7750*/  IMAD.MOV.U32 R109, RZ, RZ, 0x1 ;  /* 0x00000001ff6d7424 */ /* 0x000fe200078e00ff */
[----:B------:R-:W-:Y:S01]  /*7760*/  P2R R108, PR, RZ, 0x20 ;  /* 0x00000020ff6c7803 */ /* 0x000fe20000000000 */
[----:B------:R-:W-:Y:S01]  /*7770*/  IMAD R39, R36, 0x40, R37 ;  /* 0x0000004024277824 */ /* 0x000fe200078e0225 */
[----:B------:R-:W-:Y:S01]  /*7780*/  LEA R0, R3, UR47, 0x3 ;  /* 0x0000002f03007c11 */ /* 0x000fe2000f8e18ff */
[----:B------:R-:W-:Y:S01]  /*7790*/  IMAD.U32 R112, RZ, RZ, UR46 ;  /* 0x0000002eff707e24 */ /* 0x000fe2000f8e00ff */
[----:B------:R-:W-:Y:S02]  /*77a0*/  SEL R3, RZ, 0xffffffff, P3 ;  /* 0xffffffffff037807 */ /* 0x000fe40001800000 */
[----:B------:R-:W-:Y:S02]  /*77b0*/  CS2R R74, SRZ ;  /* 0x00000000004a7805 */ /* 0x000fe4000001ff00 */
[----:B------:R-:W-:Y:S02]  /*77c0*/  CS2R R72, SRZ ;  /* 0x0000000000487805 */ /* 0x000fe4000001ff00 */
[----:B------:R-:W-:Y:S02]  /*77d0*/  CS2R R66, SRZ ;  /* 0x0000000000427805 */ /* 0x000fe4000001ff00 */
[----:B------:R-:W-:Y:S02]  /*77e0*/  @P2 SEL R3, R4, R3, !P4 ;  /* 0x0000000304032207 */ /* 0x000fe40006000000 */
[----:B------:R-:W-:Y:S02]  /*77f0*/  CS2R R64, SRZ ;  /* 0x0000000000407805 */ /* 0x000fe4000001ff00 */
[----:B------:R-:W-:Y:S02]  /*7800*/  @P5 SHF.L.U32 R5, R111, 0x1f, RZ ;  /* 0x0000001f6f055819 */ /* 0x000fe400000006ff */
[----:B------:R-:W-:Y:S02]  /*7810*/  CS2R R58, SRZ ;  /* 0x00000000003a7805 */ /* 0x000fe4000001ff00 */
[----:B------:R-:W-:Y:S02]  /*7820*/  LOP3.LUT R3, R3, 0x1, RZ, 0xc0, !PT ;  /* 0x0000000103037812 */ /* 0x000fe400078ec0ff */
[----:B------:R-:W-:Y:S01]  /*7830*/  CS2R R56, SRZ ;  /* 0x0000000000387805 */ /* 0x000fe2000001ff00 */
[----:B------:R-:W1:Y:S01]  /*7840*/  @P5 SYNCS.PHASECHK.TRANS64.TRYWAIT P1, [R0+URZ+0x120], R5 ;  /* 0x00012005000055a7 */ /* 0x000e6200080211ff */
[----:B------:R-:W-:Y:S02]  /*7850*/  CS2R R50, SRZ ;  /* 0x0000000000327805 */ /* 0x000fe4000001ff00 */
[----:B------:R-:W-:Y:S02]  /*7860*/  ISETP.NE.U32.AND P2, PT, R3, 0x1, PT ;  /* 0x000000010300780c */ /* 0x000fe40003f45070 */
[----:B------:R-:W-:Y:S01]  /*7870*/  CS2R R48, SRZ ;  /* 0x0000000000307805 */ /* 0x000fe2000001ff00 */
[----:B------:R-:W-:Y:S01]  /*7880*/  IMAD.IADD R47, R82, 0x1, R80 ;  /* 0x00000001522f7824 */ /* 0x000fe200078e0250 */
[----:B------:R-:W-:Y:S01]  /*7890*/  P2R R113, PR, RZ, 0x4 ;  /* 0x00000004ff717803 */ /* 0x000fe20000000000 */
[----:B------:R-:W-:Y:S01]  /*78a0*/  IMAD.IADD R46, R96, 0x1, R83 ;  /* 0x00000001602e7824 */ /* 0x000fe200078e0253 */
[----:B------:R3:W4:Y:S01]  /*78b0*/  SYNCS.PHASECHK.TRANS64.TRYWAIT P0, [R89+URZ+0x180], R2 ;  /* 0x00018002590075a7 */ /* 0x00072200080011ff */
[----:B-1----:R-:W-:Y:S01]  /*78c0*/  @P5 SEL R109, RZ, 0x1, !P1 ;  /* 0x00000001ff6d5807 */ /* 0x002fe20004800000 */
[----:B---3--:R-:W-:Y:S06]  /*78d0*/  @!P5 BRA `(.L_x_124) ;  /* 0x000000000068d947 */ /* 0x008fec0003800000 */
[----:B------:R-:W-:Y:S01]  /*78e0*/  ISETP.NE.AND P1, PT, R109, RZ, PT ;  /* 0x000000ff6d00720c */ /* 0x000fe20003f25270 */
[----:B------:R-:W-:Y:S01]  /*78f0*/  BSSY B0, `(.L_x_125) ;  /* 0x000000d000007945 */ /* 0x000fe20003800000 */
[----:B------:R-:W-:Y:S02]  /*7900*/  CS2R R50, SRZ ;  /* 0x0000000000327805 */ /* 0x000fe4000001ff00 */
[----:B------:R-:W-:Y:S02]  /*7910*/  CS2R R48, SRZ ;  /* 0x0000000000307805 */ /* 0x000fe4000001ff00 */
[----:B------:R-:W-:Y:S02]  /*7920*/  CS2R R58, SRZ ;  /* 0x00000000003a7805 */ /* 0x000fe4000001ff00 */
[----:B------:R-:W-:Y:S02]  /*7930*/  CS2R R56, SRZ ;  /* 0x0000000000387805 */ /* 0x000fe4000001ff00 */
[----:B------:R-:W-:Y:S02]  /*7940*/  CS2R R66, SRZ ;  /* 0x0000000000427805 */ /* 0x000fe4000001ff00 */
[----:B------:R-:W-:Y:S02]  /*7950*/  CS2R R64, SRZ ;  /* 0x0000000000407805 */ /* 0x000fe4000001ff00 */
[----:B------:R-:W-:Y:S02]  /*7960*/  CS2R R74, SRZ ;  /* 0x00000000004a7805 */ /* 0x000fe4000001ff00 */
[----:B------:R-:W-:Y:S01]  /*7970*/  CS2R R72, SRZ ;  /* 0x0000000000487805 */ /* 0x000fe2000001ff00 */
[----:B------:R-:W-:Y:S06]  /*7980*/  @P1 BRA `(.L_x_126) ;  /* 0x00000000000c1947 */ /* 0x000fec0003800000 */
[----:B------:R-:W-:Y:S04]  /*7990*/  SHF.L.U32 R3, R111, 0x1f, RZ ;  /* 0x0000001f6f037819 */ /* 0x000fe800000006ff */
[----:B------:R-:W1:Y:S02]  /*79a0*/  SYNCS.PHASECHK.TRANS64.TRYWAIT P1, [R0+URZ+0x120], R3 ;  /* 0x00012003000075a7 */ /* 0x000e6400080211ff */
[----:B-1----:R-:W-:Y:S05]  /*79b0*/  @!P1 BRA `(.L_x_127) ;  /* 0x0000002800d49947 */ /* 0x002fea0003800000 */
.L_x_126:
[----:B------:R-:W-:Y:S05]  /*79c0*/  BSYNC B0 ;  /* 0x0000000000007941 */ /* 0x000fea0003800000 */
.L_x_125:
[----:B------:R-:W-:Y:S01]  /*79d0*/  ISETP.NE.AND P1, PT, R113, RZ, PT ;  /* 0x000000ff7100720c */ /* 0x000fe20003f25270 */
[----:B------:R-:W-:Y:S04]  /*79e0*/  UIADD3 UR4, UPT, UPT, UR46, 0x1, URZ ;  /* 0x000000012e047890 */ /* 0x000fe8000fffe0ff */
[----:B------:R-:W-:Y:S04]  /*79f0*/  UISETP.NE.AND UP0, UPT, UR4, 0x3, UPT ;  /* 0x000000030400788c */ /* 0x000fe8000bf05270 */
[----:B------:R-:W-:Y:S02]  /*7a00*/  USEL UR5, URZ, 0x1, UP0 ;  /* 0x00000001ff057887 */ /* 0x000fe40008000000 */
[----:B------:R-:W-:Y:S02]  /*7a10*/  USEL UR4, UR4, URZ, UP0 ;  /* 0x000000ff04047287 */ /* 0x000fe40008000000 */
[----:B------:R3:W1:Y:S02]  /*7a20*/  @P1 LDS.128 R48, [R82] ;  /* 0x0000000052301984 */ /* 0x0006640000000c00 */
[----:B------:R-:W-:Y:S02]  /*7a30*/  LOP3.LUT R111, R111, UR5, RZ, 0x3c, !PT ;  /* 0x000000056f6f7c12 */ /* 0x000fe4000f8e3cff */
[----:B------:R3:W1:Y:S01]  /*7a40*/  @P1 LDS.128 R56, [R83+0x10] ;  /* 0x0000100053381984 */ /* 0x0006620000000c00 */
[----:B------:R-:W-:Y:S03]  /*7a50*/  IMAD.U32 R112, RZ, RZ, UR4 ;  /* 0x00000004ff707e24 */ /* 0x000fe6000f8e00ff */
[----:B------:R3:W1:Y:S04]  /*7a60*/  @P1 LDS.128 R64, [R47+0x20] ;  /* 0x000020002f401984 */ /* 0x0006680000000c00 */
[----:B------:R3:W1:Y:S02]  /*7a70*/  @P1 LDS.128 R72, [R46+0x10] ;  /* 0x000010002e481984 */ /* 0x0006640000000c00 */
.L_x_124:
[----:B------:R-:W-:Y:S05]  /*7a80*/  BSYNC B1 ;  /* 0x0000000000017941 */ /* 0x000fea0003800000 */
.L_x_123:
[----:B-1----:R-:W-:Y:S04]  /*7a90*/  SHF.R.U32.HI R0, RZ, 0x15, R39 ;  /* 0x00000015ff007819 */ /* 0x002fe80000011627 */
[----:B------:R-:W-:Y:S01]  /*7aa0*/  LOP3.LUT P1, RZ, R0, 0x3, R85, 0x48, !PT ;  /* 0x0000000300ff7812 */ /* 0x000fe20007824855 */
[----:B------:R-:W-:Y:S01]  /*7ab0*/  @!UPT UIADD3 URZ, UPT, UPT, URZ, URZ, URZ ;  /* 0x000000fffffff290 */ /* 0x000fe2000fffe0ff */
[----:B----4-:R-:W-:Y:S11]  /*7ac0*/  @P0 BRA `(.L_x_128) ;  /* 0x0000000000080947 */ /* 0x010ff60003800000 */
[----:B------:R-:W1:Y:S02]  /*7ad0*/  SYNCS.PHASECHK.TRANS64.TRYWAIT P0, [R89+URZ+0x180], R2 ;  /* 0x00018002590075a7 */ /* 0x000e6400080011ff */
[----:B-1----:R-:W-:Y:S05]  /*7ae0*/  @!P0 BRA `(.L_x_129) ;  /* 0x00000028009c8947 */ /* 0x002fea0003800000 */
.L_x_128:
[----:B------:R-:W-:Y:S05]  /*7af0*/  @!P1 BRA `(.L_x_130) ;  /* 0x0000000000409947 */ /* 0x000fea0003800000 */
[----:B------:R-:W4:Y:S01]  /*7b00*/  LDCU.64 UR8, c[0x4][0x70] ;  /* 0x01000e00ff0877ac */ /* 0x000f220008000a00 */
[----:B------:R-:W-:Y:S01]  /*7b10*/  MOV R3, 0x0 ;  /* 0x0000000000037802 */ /* 0x000fe20000000f00 */
[----:B------:R-:W-:Y:S02]  /*7b20*/  HFMA2 R12, -RZ, RZ, 0, 5.9604644775390625e-08 ;  /* 0x00000001ff0c7431 */ /* 0x000fe400000001ff */
[----:B------:R-:W-:Y:S02]  /*7b30*/  IMAD.MOV.U32 R8, RZ, RZ, 0x192 ;  /* 0x00000192ff087424 */ /* 0x000fe400078e00ff */
[----:B------:R-:W-:Y:S01]  /*7b40*/  IMAD.MOV.U32 R13, RZ, RZ, RZ ;  /* 0x000000ffff0d7224 */ /* 0x000fe200078e00ff */
[----:B------:R-:W5:Y:S01]  /*7b50*/  LDCU.64 UR6, c[0x4][0x78] ;  /* 0x01000f00ff0677ac */ /* 0x000f620008000a00 */
[----:B-1----:R-:W1:Y:S01]  /*7b60*/  LDC.64 R2, c[0x4][R3] ;  /* 0x0100000003027b82 */ /* 0x002e620000000a00 */
[----:B------:R-:W2:Y:S01]  /*7b70*/  LDCU.64 UR4, c[0x4][0x10] ;  /* 0x01000200ff0477ac */ /* 0x000ea20008000a00 */
[----:B----4-:R-:W-:Y:S01]  /*7b80*/  MOV R5, UR9 ;  /* 0x0000000900057c02 */ /* 0x010fe20008000f00 */
[----:B------:R-:W-:Y:S01]  /*7b90*/  IMAD.U32 R4, RZ, RZ, UR8 ;  /* 0x00000008ff047e24 */ /* 0x000fe2000f8e00ff */
[----:B-----5:R-:W-:Y:S01]  /*7ba0*/  MOV R7, UR7 ;  /* 0x0000000700077c02 */ /* 0x020fe20008000f00 */
[----:B------:R-:W-:Y:S01]  /*7bb0*/  IMAD.U32 R6, RZ, RZ, UR6 ;  /* 0x00000006ff067e24 */ /* 0x000fe2000f8e00ff */
[----:B--2---:R-:W-:Y:S01]  /*7bc0*/  MOV R11, UR5 ;  /* 0x00000005000b7c02 */ /* 0x004fe20008000f00 */
[----:B------:R-:W-:Y:S02]  /*7bd0*/  IMAD.U32 R10, RZ, RZ, UR4 ;  /* 0x00000004ff0a7e24 */ /* 0x000fe4000f8e00ff */
[----:B------:R-:W-:Y:S07]  /*7be0*/  LEPC R20, `(.L_x_130) ;  /* 0x000000001014794e */ /* 0x000fee0000000000 */
[----:B-1-3--:R-:W-:Y:S05]  /*7bf0*/  CALL.ABS.NOINC R2 ;  /* 0x0000000002007343 */ /* 0x00afea0003c00000 */
.L_x_130:
[C---:B------:R-:W-:Y:S01]  /*7c00*/  SHF.L.U32 R40, R48.reuse, 0x10, RZ ;  /* 0x0000001030287819 */ /* 0x040fe200000006ff */
[----:B------:R-:W-:Y:S05]  /*7c10*/  WARPSYNC.ALL ;  /* 0x0000000000007948 */ /* 0x000fea0003800000 */
[----:B------:R-:W-:Y:S01]  /*7c20*/  R2UR UR4, R39 ;  /* 0x00000000270472ca */ /* 0x000fe200000e0000 */
[----:B------:R-:W-:Y:S01]  /*7c30*/  BSSY.RECONVERGENT B0, `(.L_x_131) ;  /* 0x0000087000007945 */ /* 0x000fe20003800200 */
[----:B------:R-:W-:Y:S02]  /*7c40*/  LOP3.LUT R43, R48, 0xffff0000, RZ, 0xc0, !PT ;  /* 0xffff0000302b7812 */ /* 0x000fe400078ec0ff */
[----:B------:R-:W-:Y:S02]  /*7c50*/  SHF.L.U32 R42, R49, 0x10, RZ ;  /* 0x00000010312a7819 */ /* 0x000fe400000006ff */
[----:B------:R-:W-:Y:S02]  /*7c60*/  SHF.L.U32 R45, R51, 0x10, RZ ;  /* 0x00000010332d7819 */ /* 0x000fe400000006ff */
[----:B------:R-:W-:Y:S02]  /*7c70*/  LOP3.LUT R44, R75, 0xffff0000, RZ, 0xc0, !PT ;  /* 0xffff00004b2c7812 */ /* 0x000fe400078ec0ff */
[----:B------:R-:W-:Y:S03]  /*7c80*/  ISETP.NE.AND P0, PT, R98, RZ, PT ;  /* 0x000000ff6200720c */ /* 0x000fe60003f05270 */
[----:B------:R-:W2:Y:S02]  /*7c90*/  LDTM.x32 R4, tmem[UR4] ;  /* 0x00000004000479ee */ /* 0x000ea400082c0000 */
[C---:B--2---:R-:W-:Y:S01]  /*7ca0*/  FMUL R0, R38.reuse, R4 ;  /* 0x0000000426007220 */ /* 0x044fe20000400000 */
[C---:B-1----:R-:W-:Y:S01]  /*7cb0*/  FMUL R2, R38.reuse, R5 ;  /* 0x0000000526027220 */ /* 0x042fe20000400000 */
[C---:B------:R-:W-:Y:S01]  /*7cc0*/  FMUL R3, R38.reuse, R6 ;  /* 0x0000000626037220 */ /* 0x040fe20000400000 */
[----:B------:R-:W-:Y:S01]  /*7cd0*/  FMUL R7, R38, R7 ;  /* 0x0000000726077220 */ /* 0x000fe20000400000 */
[----:B------:R-:W-:Y:S01]  /*7ce0*/  FFMA R0, R41, R40, R0 ;  /* 0x0000002829007223 */ /* 0x000fe20000000000 */
[----:B------:R-:W-:Y:S01]  /*7cf0*/  LOP3.LUT R40, R49, 0xffff0000, RZ, 0xc0, !PT ;  /* 0xffff000031287812 */ /* 0x000fe200078ec0ff */
[C---:B------:R-:W-:Y:S01]  /*7d00*/  FFMA R2, R41.reuse, R43, R2 ;  /* 0x0000002b29027223 */ /* 0x040fe20000000002 */
[C---:B------:R-:W-:Y:S01]  /*7d10*/  SHF.L.U32 R43, R50.reuse, 0x10, RZ ;  /* 0x00000010322b7819 */ /* 0x040fe200000006ff */
[C---:B------:R-:W-:Y:S01]  /*7d20*/  FFMA R3, R41.reuse, R42, R3 ;  /* 0x0000002a29037223 */ /* 0x040fe20000000003 */
[----:B------:R-:W-:Y:S01]  /*7d30*/  LOP3.LUT R42, R50, 0xffff0000, RZ, 0xc0, !PT ;  /* 0xffff0000322a7812 */ /* 0x000fe200078ec0ff */
[----:B------:R-:W-:Y:S01]  /*7d40*/  FMUL R4, R38, R8 ;  /* 0x0000000826047220 */ /* 0x000fe20000400000 */
[----:B------:R-:W-:Y:S01]  /*7d50*/  F2FP.BF16.F32.PACK_AB R52, R2, R0 ;  /* 0x000000000234723e */ /* 0x000fe200000010ff */
[----:B------:R-:W-:Y:S01]  /*7d60*/  FFMA R7, R41, R40, R7 ;  /* 0x0000002829077223 */ /* 0x000fe20000000007 */
[----:B------:R-:W-:Y:S01]  /*7d70*/  LOP3.LUT R40, R51, 0xffff0000, RZ, 0xc0, !PT ;  /* 0xffff000033287812 */ /* 0x000fe200078ec0ff */
[C---:B------:R-:W-:Y:S01]  /*7d80*/  FMUL R5, R38.reuse, R9 ;  /* 0x0000000926057220 */ /* 0x040fe20000400000 */
[C---:B------:R-:W-:Y:S01]  /*7d90*/  FMUL R6, R38.reuse, R10 ;  /* 0x0000000a26067220 */ /* 0x040fe20000400000 */
[----:B------:R-:W-:Y:S01]  /*7da0*/  FMUL R11, R38, R11 ;  /* 0x0000000b260b7220 */ /* 0x000fe20000400000 */
[----:B------:R-:W-:Y:S01]  /*7db0*/  F2FP.BF16.F32.PACK_AB R53, R7, R3 ;  /* 0x000000030735723e */ /* 0x000fe200000010ff */
[C---:B------:R-:W-:Y:S01]  /*7dc0*/  FFMA R4, R41.reuse, R43, R4 ;  /* 0x0000002b29047223 */ /* 0x040fe20000000004 */
[C---:B------:R-:W-:Y:S01]  /*7dd0*/  SHF.L.U32 R43, R56.reuse, 0x10, RZ ;  /* 0x00000010382b7819 */ /* 0x040fe200000006ff */
[----:B------:R-:W-:Y:S01]  /*7de0*/  FFMA R5, R41, R42, R5 ;  /* 0x0000002a29057223 */ /* 0x000fe20000000005 */
[----:B------:R-:W-:Y:S01]  /*7df0*/  LOP3.LUT R42, R57, 0xffff0000, RZ, 0xc0, !PT ;  /* 0xffff0000392a7812 */ /* 0x000fe200078ec0ff */
[----:B------:R-:W-:Y:S01]  /*7e00*/  FFMA R6, R41, R45, R6 ;  /* 0x0000002d29067223 */ /* 0x000fe20000000006 */
[----:B------:R-:W-:Y:S01]  /*7e10*/  SHF.L.U32 R45, R57, 0x10, RZ ;  /* 0x00000010392d7819 */ /* 0x000fe200000006ff */
[----:B------:R-:W-:Y:S01]  /*7e20*/  FFMA R11, R41, R40, R11 ;  /* 0x00000028290b7223 */ /* 0x000fe2000000000b */
[----:B------:R-:W-:Y:S01]  /*7e30*/  LOP3.LUT R40, R56, 0xffff0000, RZ, 0xc0, !PT ;  /* 0xffff000038287812 */ /* 0x000fe200078ec0ff */
[C---:B------:R-:W-:Y:S01]  /*7e40*/  FMUL R8, R38.reuse, R12 ;  /* 0x0000000c26087220 */ /* 0x040fe20000400000 */
[----:B------:R-:W-:Y:S01]  /*7e50*/  F2FP.BF16.F32.PACK_AB R54, R5, R4 ;  /* 0x000000040536723e */ /* 0x000fe200000010ff */
[C---:B------:R-:W-:Y:S01]  /*7e60*/  FMUL R9, R38.reuse, R13 ;  /* 0x0000000d26097220 */ /* 0x040fe20000400000 */
[----:B------:R-:W-:Y:S01]  /*7e70*/  F2FP.BF16.F32.PACK_AB R55, R11, R6 ;  /* 0x000000060b37723e */ /* 0x000fe200000010ff */
[C---:B------:R-:W-:Y:S01]  /*7e80*/  FMUL R10, R38.reuse, R14 ;  /* 0x0000000e260a7220 */ /* 0x040fe20000400000 */
[----:B------:R-:W-:Y:S01]  /*7e90*/  FMUL R15, R38, R15 ;  /* 0x0000000f260f7220 */ /* 0x000fe20000400000 */
[----:B------:R-:W-:Y:S01]  /*7ea0*/  FFMA R8, R41, R43, R8 ;  /* 0x0000002b29087223 */ /* 0x000fe20000000008 */
[----:B------:R-:W-:Y:S01]  /*7eb0*/  SHF.L.U32 R43, R59, 0x10, RZ ;  /* 0x000000103b2b7819 */ /* 0x000fe200000006ff */
[C---:B------:R-:W-:Y:S01]  /*7ec0*/  FFMA R9, R41.reuse, R40, R9 ;  /* 0x0000002829097223 */ /* 0x040fe20000000009 */
[C---:B------:R-:W-:Y:S01]  /*7ed0*/  SHF.L.U32 R40, R58.reuse, 0x10, RZ ;  /* 0x000000103a287819 */ /* 0x040fe200000006ff */
        /* <DEDUP_REMOVED lines=8> */
[----:B------:R-:W-:Y:S01]  /*7f60*/  FMUL R14, R38, R18 ;  /* 0x00000012260e7220 */ /* 0x000fe20000400000 */
[----:B------:R-:W-:Y:S01]  /*7f70*/  FFMA R12, R41, R40, R12 ;  /* 0x00000028290c7223 */ /* 0x000fe2000000000c */
[----:B------:R-:W-:Y:S01]  /*7f80*/  LOP3.LUT R40, R59, 0xffff0000, RZ, 0xc0, !PT ;  /* 0xffff00003b287812 */ /* 0x000fe200078ec0ff */
[C---:B------:R-:W-:Y:S01]  /*7f90*/  FFMA R13, R41.reuse, R42, R13 ;  /* 0x0000002a290d7223 */ /* 0x040fe2000000000d */
[----:B------:R-:W-:Y:S01]  /*7fa0*/  LOP3.LUT R42, R64, 0xffff0000, RZ, 0xc0, !PT ;  /* 0xffff0000402a7812 */ /* 0x000fe200078ec0ff */
[----:B------:R-:W-:Y:S01]  /*7fb0*/  FMUL R19, R38, R19 ;  /* 0x0000001326137220 */ /* 0x000fe20000400000 */
[----:B------:R-:W-:Y:S01]  /*7fc0*/  FFMA R14, R41, R43, R14 ;  /* 0x0000002b290e7223 */ /* 0x000fe2000000000e */
[----:B------:R-:W-:Y:S01]  /*7fd0*/  SHF.L.U32 R43, R64, 0x10, RZ ;  /* 0x00000010402b7819 */ /* 0x000fe200000006ff */
[----:B------:R1:W-:Y:S01]  /*7fe0*/  STS.128 [R82], R52 ;  /* 0x0000003452007388 */ /* 0x0003e20000000c00 */
[----:B------:R-:W-:Y:S01]  /*7ff0*/  F2FP.BF16.F32.PACK_AB R62, R13, R12 ;  /* 0x0000000c0d3e723e */ /* 0x000fe200000010ff */
[C---:B------:R-:W-:Y:S01]  /*8000*/  FMUL R16, R38.reuse, R20 ;  /* 0x0000001426107220 */ /* 0x040fe20000400000 */
        /* <DEDUP_REMOVED lines=8> */
[C---:B------:R-:W-:Y:S01]  /*8090*/  FFMA R17, R41.reuse, R42, R17 ;  /* 0x0000002a29117223 */ /* 0x040fe20000000011 */
[----:B------:R-:W-:Y:S01]  /*80a0*/  FFMA R18, R41, R45, R18 ;  /* 0x0000002d29127223 */ /* 0x000fe20000000012 */
[----:B------:R1:W-:Y:S01]  /*80b0*/  STS.128 [R83+0x10], R60 ;  /* 0x0000103c53007388 */ /* 0x0003e20000000c00 */
[----:B------:R-:W-:Y:S01]  /*80c0*/  SHF.L.U32 R45, R67, 0x10, RZ ;  /* 0x00000010432d7819 */ /* 0x000fe200000006ff */
[----:B------:R-:W-:Y:S01]  /*80d0*/  FFMA R23, R41, R40, R23 ;  /* 0x0000002829177223 */ /* 0x000fe20000000017 */
[----:B------:R-:W-:Y:S01]  /*80e0*/  LOP3.LUT R40, R66, 0xffff0000, RZ, 0xc0, !PT ;  /* 0xffff000042287812 */ /* 0x000fe200078ec0ff */
[C---:B------:R-:W-:Y:S01]  /*80f0*/  FMUL R20, R38.reuse, R24 ;  /* 0x0000001826147220 */ /* 0x040fe20000400000 */
[----:B------:R-:W-:Y:S01]  /*8100*/  LOP3.LUT R42, R67, 0xffff0000, RZ, 0xc0, !PT ;  /* 0xffff0000432a7812 */ /* 0x000fe200078ec0ff */
[C---:B------:R-:W-:Y:S01]  /*8110*/  FMUL R21, R38.reuse, R25 ;  /* 0x0000001926157220 */ /* 0x040fe20000400000 */
[----:B------:R-:W-:Y:S01]  /*8120*/  F2FP.BF16.F32.PACK_AB R68, R17, R16 ;  /* 0x000000101144723e */ /* 0x000fe200000010ff */
[C---:B------:R-:W-:Y:S01]  /*8130*/  FMUL R22, R38.reuse, R26 ;  /* 0x0000001a26167220 */ /* 0x040fe20000400000 */
[----:B------:R-:W-:Y:S01]  /*8140*/  FMUL R27, R38, R27 ;  /* 0x0000001b261b7220 */ /* 0x000fe20000400000 */
[C---:B------:R-:W-:Y:S01]  /*8150*/  FFMA R20, R41.reuse, R43, R20 ;  /* 0x0000002b29147223 */ /* 0x040fe20000000014 */
[C---:B------:R-:W-:Y:S01]  /*8160*/  FFMA R21, R41.reuse, R40, R21 ;  /* 0x0000002829157223 */ /* 0x040fe20000000015 */
[C---:B------:R-:W-:Y:S01]  /*8170*/  FFMA R22, R41.reuse, R45, R22 ;  /* 0x0000002d29167223 */ /* 0x040fe20000000016 */
[----:B------:R-:W-:Y:S01]  /*8180*/  FFMA R27, R41, R42, R27 ;  /* 0x0000002a291b7223 */ /* 0x000fe2000000001b */
[----:B------:R-:W-:Y:S01]  /*8190*/  SHF.L.U32 R40, R72, 0x10, RZ ;  /* 0x0000001048287819 */ /* 0x000fe200000006ff */
[----:B------:R-:W-:Y:S01]  /*81a0*/  FMUL R24, R38, R28 ;  /* 0x0000001c26187220 */ /* 0x000fe20000400000 */
[----:B------:R-:W-:Y:S01]  /*81b0*/  LOP3.LUT R42, R72, 0xffff0000, RZ, 0xc0, !PT ;  /* 0xffff0000482a7812 */ /* 0x000fe200078ec0ff */
[C---:B------:R-:W-:Y:S01]  /*81c0*/  FMUL R25, R38.reuse, R29 ;  /* 0x0000001d26197220 */ /* 0x040fe20000400000 */
[----:B------:R-:W-:Y:S01]  /*81d0*/  SHF.L.U32 R43, R73, 0x10, RZ ;  /* 0x00000010492b7819 */ /* 0x000fe200000006ff */
[C---:B------:R-:W-:Y:S01]  /*81e0*/  FMUL R26, R38.reuse, R30 ;  /* 0x0000001e261a7220 */ /* 0x040fe20000400000 */
[C---:B------:R-:W-:Y:S01]  /*81f0*/  FFMA R24, R41.reuse, R40, R24 ;  /* 0x0000002829187223 */ /* 0x040fe20000000018 */
[----:B------:R-:W-:Y:S01]  /*8200*/  FFMA R25, R41, R42, R25 ;  /* 0x0000002a29197223 */ /* 0x000fe20000000019 */
[----:B------:R-:W-:Y:S01]  /*8210*/  LOP3.LUT R40, R73, 0xffff0000, RZ, 0xc0, !PT ;  /* 0xffff000049287812 */ /* 0x000fe200078ec0ff */
[----:B------:R-:W-:Y:S01]  /*8220*/  FFMA R26, R41, R43, R26 ;  /* 0x0000002b291a7223 */ /* 0x000fe2000000001a */
[----:B------:R-:W-:Y:S01]  /*8230*/  FMUL R31, R38, R31 ;  /* 0x0000001f261f7220 */ /* 0x000fe20000400000 */
[----:B------:R-:W-:Y:S01]  /*8240*/  SHF.L.U32 R43, R74, 0x10, RZ ;  /* 0x000000104a2b7819 */ /* 0x000fe200000006ff */
[----:B------:R-:W-:Y:S01]  /*8250*/  FMUL R28, R38, R32 ;  /* 0x00000020261c7220 */ /* 0x000fe20000400000 */
[----:B------:R-:W-:Y:S01]  /*8260*/  LOP3.LUT R42, R74, 0xffff0000, RZ, 0xc0, !PT ;  /* 0xffff00004a2a7812 */ /* 0x000fe200078ec0ff */
[C---:B------:R-:W-:Y:S01]  /*8270*/  FMUL R29, R38.reuse, R33 ;  /* 0x00000021261d7220 */ /* 0x040fe20000400000 */
[----:B------:R-:W-:Y:S01]  /*8280*/  SHF.L.U32 R45, R75, 0x10, RZ ;  /* 0x000000104b2d7819 */ /* 0x000fe200000006ff */
[C---:B------:R-:W-:Y:S01]  /*8290*/  FMUL R30, R38.reuse, R34 ;  /* 0x00000022261e7220 */ /* 0x040fe20000400000 */
[----:B------:R-:W-:Y:S01]  /*82a0*/  FFMA R31, R41, R40, R31 ;  /* 0x00000028291f7223 */ /* 0x000fe2000000001f */
[----:B------:R-:W-:Y:S01]  /*82b0*/  FMUL R35, R38, R35 ;  /* 0x0000002326237220 */ /* 0x000fe20000400000 */
[----:B------:R-:W-:Y:S01]  /*82c0*/  F2FP.BF16.F32.PACK_AB R69, R23, R18 ;  /* 0x000000121745723e */ /* 0x000fe200000010ff */
[----:B------:R-:W-:Y:S01]  /*82d0*/  FFMA R28, R41, R43, R28 ;  /* 0x0000002b291c7223 */ /* 0x000fe2000000001c */
[----:B------:R-:W-:Y:S01]  /*82e0*/  F2FP.BF16.F32.PACK_AB R70, R21, R20 ;  /* 0x000000141546723e */ /* 0x000fe200000010ff */
[----:B------:R-:W-:Y:S01]  /*82f0*/  FFMA R29, R41, R42, R29 ;  /* 0x0000002a291d7223 */ /* 0x000fe2000000001d */
[----:B------:R-:W-:Y:S01]  /*8300*/  F2FP.BF16.F32.PACK_AB R71, R27, R22 ;  /* 0x000000161b47723e */ /* 0x000fe200000010ff */
[C---:B------:R-:W-:Y:S01]  /*8310*/  FFMA R30, R41.reuse, R45, R30 ;  /* 0x0000002d291e7223 */ /* 0x040fe2000000001e */
[----:B------:R-:W-:Y:S01]  /*8320*/  FFMA R35, R41, R44, R35 ;  /* 0x0000002c29237223 */ /* 0x000fe20000000023 */
[----:B------:R-:W-:Y:S02]  /*8330*/  F2FP.BF16.F32.PACK_AB R104, R25, R24 ;  /* 0x000000181968723e */ /* 0x000fe400000010ff */
[----:B------:R1:W-:Y:S01]  /*8340*/  STS.128 [R47+0x20], R68 ;  /* 0x000020442f007388 */ /* 0x0003e20000000c00 */
[----:B------:R-:W-:Y:S02]  /*8350*/  F2FP.BF16.F32.PACK_AB R105, R31, R26 ;  /* 0x0000001a1f69723e */ /* 0x000fe400000010ff */
[----:B------:R-:W-:Y:S02]  /*8360*/  F2FP.BF16.F32.PACK_AB R106, R29, R28 ;  /* 0x0000001c1d6a723e */ /* 0x000fe400000010ff */
[----:B------:R-:W-:Y:S05]  /*8370*/  F2FP.BF16.F32.PACK_AB R107, R35, R30 ;  /* 0x0000001e236b723e */ /* 0x000fea00000010ff */
[----:B------:R1:W-:Y:S01]  /*8380*/  STS.128 [R46+0x10], R104 ;  /* 0x000010682e007388 */ /* 0x0003e20000000c00 */
[----:B------:R-:W-:Y:S01]  /*8390*/  @!PT LDS RZ, [RZ] ;  /* 0x00000000fffff984 */ /* 0x000fe20000000800 */
[----:B------:R-:W-:Y:S01]  /*83a0*/  @!PT LDS RZ, [RZ] ;  /* 0x00000000fffff984 */ /* 0x000fe20000000800 */
[----:B------:R-:W-:Y:S01]  /*83b0*/  @!PT LDS RZ, [RZ] ;  /* 0x00000000fffff984 */ /* 0x000fe20000000800 */
[----:B------:R-:W-:Y:S01]  /*83c0*/  @!PT LDS RZ, [RZ] ;  /* 0x00000000fffff984 */ /* 0x000fe20000000800 */
[----:B------:R2:W-:Y:S07]  /*83d0*/  MEMBAR.ALL.CTA ;  /* 0x0000000000007992 */ /* 0x0005ee0000008000 */
[----:B--2---:R-:W2:Y:S02]  /*83e0*/  FENCE.VIEW.ASYNC.S ;  /* 0x00000000000073c6 */ /* 0x004ea40000000000 */
[----:B--2---:R-:W-:Y:S06]  /*83f0*/  BAR.SYNC.DEFER_BLOCKING 0x1, 0x80 ;  /* 0x0042000000007b1d */ /* 0x004fec0000010000 */
[----:B------:R-:W-:Y:S05]  /*8400*/  @P0 BRA `(.L_x_132) ;  /* 0x0000000000240947 */ /* 0x000fea0003800000 */
[----:B------:R-:W2:Y:S01]  /*8410*/  LDCU.64 UR6, c[0x0][0x348] ;  /* 0x00006900ff0677ac */ /* 0x000ea20008000a00 */
[----:B------:R-:W-:Y:S01]  /*8420*/  R2UR UR5, R110 ;  /* 0x000000006e0572ca */ /* 0x000fe200000e0000 */
[----:B------:R-:W-:Y:S11]  /*8430*/  UMOV UR51, UR44 ;  /* 0x0000002c00337c82 */ /* 0x000ff60008000000 */
[----:B------:R-:W-:Y:S01]  /*8440*/  @!UPT UIADD3 URZ, UPT, UPT, URZ, URZ, URZ ;  /* 0x000000fffffff290 */ /* 0x000fe2000fffe0ff */
[----:B------:R-:W-:Y:S02]  /*8450*/  UIADD3 UR48, UPT, UPT, UR47, 0x200, UR5 ;  /* 0x000002002f307890 */ /* 0x000fe4000fffe005 */
[----:B--2---:R-:W-:Y:S04]  /*8460*/  UIADD3 UR4, UP0, UPT, UR6, 0xa80, URZ ;  /* 0x00000a8006047890 */ /* 0x004fe8000ff1e0ff */
[----:B------:R-:W-:Y:S09]  /*8470*/  UIADD3.X UR5, UPT, UPT, URZ, UR7, URZ, UP0, !UPT ;  /* 0x00000007ff057290 */ /* 0x000ff200087fe4ff */
[----:B------:R2:W-:Y:S02]  /*8480*/  UTMASTG.3D [UR48], [UR4] ;  /* 0x00000030040073b5 */ /* 0x0005e40008010000 */
[----:B--2---:R0:W-:Y:S02]  /*8490*/  UTMACMDFLUSH ;  /* 0x00000000000079b7 */ /* 0x0041e40000000000 */
.L_x_132:
[----:B------:R-:W-:Y:S05]  /*84a0*/  BSYNC.RECONVERGENT B0 ;  /* 0x0000000000007941 */ /* 0x000fea0003800200 */
.L_x_131:
[----:B------:R-:W-:Y:S01]  /*84b0*/  UIADD3 UR43, UPT, UPT, UR46, 0x1, URZ ;  /* 0x000000012e2b7890 */ /* 0x000fe2000fffe0ff */
[----:B------:R-:W-:Y:S03]  /*84c0*/  BSSY.RECONVERGENT B0, `(.L_x_133) ;  /* 0x0000005000007945 */ /* 0x000fe60003800200 */
[----:B------:R-:W-:Y:S04]  /*84d0*/  UISETP.NE.AND UP0, UPT, UR43, 0x3, UPT ;  /* 0x000000032b00788c */ /* 0x000fe8000bf05270 */
[----:B------:R-:W-:Y:S01]  /*84e0*/  USEL UR45, UR43, URZ, UP0 ;  /* 0x000000ff2b2d7287 */ /* 0x000fe20008000000 */
[----:B------:R-:W-:Y:S11]  /*84f0*/  @P0 BRA `(.L_x_134) ;  /* 0x0000000000040947 */ /* 0x000ff60003800000 */
[----:B------:R-:W-:Y:S04]  /*8500*/  DEPBAR.LE SB0, 0x1 ;  /* 0x000080400000791a */ /* 0x000fe80000000000 */
.L_x_134:
[----:B------:R-:W-:Y:S05]  /*8510*/  BSYNC.RECONVERGENT B0 ;  /* 0x0000000000007941 */ /* 0x000fea0003800200 */
.L_x_133:
[----:B------:R-:W-:Y:S01]  /*8520*/  BAR.SYNC.DEFER_BLOCKING 0x1, 0x80 ;  /* 0x0042000000007b1d */ /* 0x000fe20000010000 */
[----:B------:R-:W-:Y:S01]  /*8530*/  ISETP.NE.AND P1, PT, R108, RZ, PT ;  /* 0x000000ff6c00720c */ /* 0x000fe20003f25270 */
[----:B------:R-:W-:Y:S01]  /*8540*/  UISETP.NE.AND UP0, UPT, UR53, URZ, UPT ;  /* 0x000000ff3500728c */ /* 0x000fe2000bf05270 */
[----:B------:R-:W-:Y:S11]  /*8550*/  LEA R2, R112, UR47, 0x3 ;  /* 0x0000002f70027c11 */ /* 0x000ff6000f8e18ff */
[----:B------:R-:W-:Y:S01]  /*8560*/  @P1 SHF.L.U32 R3, R111, 0x1f, RZ ;  /* 0x0000001f6f031819 */ /* 0x000fe200000006ff */
[----:B------:R-:W-:Y:S06]  /*8570*/  BRA.U !UP0, `(.L_x_135) ;  /* 0x0000000108247547 */ /* 0x000fec000b800000 */
[----:B------:R-:W-:Y:S01]  /*8580*/  IMAD.U32 R5, RZ, RZ, UR52 ;  /* 0x00000034ff057e24 */ /* 0x000fe2000f8e00ff */
[----:B------:R-:W-:Y:S01]  /*8590*/  MOV R0, UR55 ;  /* 0x0000003700007c02 */ /* 0x000fe20008000f00 */
[----:B------:R-:W-:Y:S03]  /*85a0*/  UIADD3 UR4, UPT, UPT, UR52, 0x1, URZ ;  /* 0x0000000134047890 */ /* 0x000fe6000fffe0ff */
[----:B------:R-:W-:Y:S01]  /*85b0*/  @P1 LEA R5, R5, UR47, 0x3 ;  /* 0x0000002f05051c11 */ /* 0x000fe2000f8e18ff */
[----:B------:R-:W-:Y:S04]  /*85c0*/  UISETP.NE.AND UP0, UPT, UR4, 0x3, UPT ;  /* 0x000000030400788c */ /* 0x000fe8000bf05270 */
[----:B------:R-:W-:Y:S01]  /*85d0*/  @P1 VIADD R5, R5, 0x138 ;  /* 0x0000013805051836 */ /* 0x000fe20000000000 */
[----:B------:R-:W-:Y:S04]  /*85e0*/  USEL UR52, UR4, URZ, UP0 ;  /* 0x000000ff04347287 */ /* 0x000fe80008000000 */
[----:B------:R-:W-:Y:S04]  /*85f0*/  @P1 PRMT R0, R0, 0x654, R5 ;  /* 0x0000065400001816 */ /* 0x000fe80000000005 */
[----:B------:R2:W-:Y:S04]  /*8600*/  @P1 SYNCS.ARRIVE.TRANS64.RED.A1T0 RZ, [R0+URZ], RZ ;  /* 0x000000ff00ff19a7 */ /* 0x0005e800081004ff */
.L_x_135:
[----:B------:R-:W4:Y:S01]  /*8610*/  @P1 SYNCS.PHASECHK.TRANS64.TRYWAIT P0, [R2+URZ+0x120], R3 ;  /* 0x00012003020015a7 */ /* 0x000f2200080011ff */
[----:B------:R-:W-:Y:S01]  /*8620*/  BSSY B1, `(.L_x_136) ;  /* 0x0000015000017945 */ /* 0x000fe20003800000 */
[----:B----4-:R-:W-:Y:S03]  /*8630*/  @P1 SEL R109, RZ, 0x1, !P0 ;  /* 0x00000001ff6d1807 */ /* 0x010fe60004000000 */
[----:B------:R-:W-:Y:S05]  /*8640*/  @!P1 BRA `(.L_x_137) ;  /* 0x0000000000489947 */ /* 0x000fea0003800000 */
[----:B------:R-:W-:Y:S01]  /*8650*/  ISETP.NE.AND P1, PT, R113, RZ, PT ;  /* 0x000000ff7100720c */ /* 0x000fe20003f25270 */
[----:B------:R-:W-:Y:S01]  /*8660*/  BSSY B0, `(.L_x_138) ;  /* 0x000000a000007945 */ /* 0x000fe20003800000 */
[----:B------:R-:W-:Y:S11]  /*8670*/  ISETP.NE.AND P0, PT, R109, RZ, PT ;  /* 0x000000ff6d00720c */ /* 0x000ff60003f05270 */
[----:B------:R-:W-:Y:S04]  /*8680*/  @P1 IMAD R112, R112, 0x2000, R97 ;  /* 0x0000200070701824 */ /* 0x000fe800078e0261 */
[----:B------:R-:W-:Y:S01]  /*8690*/  @P1 IMAD.IADD R5, R81, 0x1, R112 ;  /* 0x0000000151051824 */ /* 0x000fe200078e0270 */
[----:B------:R-:W-:Y:S03]  /*86a0*/  @P1 IADD3 R3, PT, PT, R80, R112, RZ ;  /* 0x0000007050031210 */ /* 0x000fe60007ffe0ff */
[----:B--2---:R-:W-:Y:S01]  /*86b0*/  @P1 IMAD.IADD R0, R96, 0x1, R5 ;  /* 0x0000000160001824 */ /* 0x004fe200078e0205 */
[----:B------:R-:W-:Y:S06]  /*86c0*/  @P0 BRA `(.L_x_139) ;  /* 0x00000000000c0947 */ /* 0x000fec0003800000 */
[----:B------:R-:W-:Y:S04]  /*86d0*/  SHF.L.U32 R111, R111, 0x1f, RZ ;  /* 0x0000001f6f6f7819 */ /* 0x000fe800000006ff */
[----:B------:R-:W2:Y:S02]  /*86e0*/  SYNCS.PHASECHK.TRANS64.TRYWAIT P0, [R2+URZ+0x120], R111 ;  /* 0x0001206f020075a7 */ /* 0x000ea400080011ff */
[----:B--2---:R-:W-:Y:S05]  /*86f0*/  @!P0 BRA `(.L_x_140) ;  /* 0x0000001c00ac8947 */ /* 0x004fea0003800000 */
.L_x_139:
[----:B------:R-:W-:Y:S05]  /*8700*/  BSYNC B0 ;  /* 0x0000000000007941 */ /* 0x000fea0003800000 */
.L_x_138:
[----:B------:R-:W-:Y:S11]  /*8710*/  ISETP.NE.AND P0, PT, R113, RZ, PT ;  /* 0x000000ff7100720c */ /* 0x000ff60003f05270 */
[----:B------:R-:W-:Y:S02]  /*8720*/  @!UPT UIADD3 URZ, UPT, UPT, URZ, URZ, URZ ;  /* 0x000000fffffff290 */ /* 0x000fe4000fffe0ff */
[----:B------:R4:W1:Y:S04]  /*8730*/  @P0 LDS.128 R48, [R112] ;  /* 0x0000000070300984 */ /* 0x0008680000000c00 */
[----:B------:R4:W1:Y:S04]  /*8740*/  @P0 LDS.128 R64, [R3+0x20] ;  /* 0x0000200003400984 */ /* 0x0008680000000c00 */
[----:B------:R4:W1:Y:S04]  /*8750*/  @P0 LDS.128 R56, [R5+0x10] ;  /* 0x0000100005380984 */ /* 0x0008680000000c00 */
[----:B------:R4:W1:Y:S02]  /*8760*/  @P0 LDS.128 R72, [R0+0x10] ;  /* 0x0000100000480984 */ /* 0x0008640000000c00 */
.L_x_137:
[----:B------:R-:W-:Y:S05]  /*8770*/  BSYNC B1 ;  /* 0x0000000000017941 */ /* 0x000fea0003800000 */
.L_x_136:
[----:B--2-4-:R-:W-:Y:S05]  /*8780*/  VIADD R0, R39, 0x20 ;  /* 0x0000002027007836 */ /* 0x014fea0000000000 */
[----:B------:R-:W-:Y:S04]  /*8790*/  SHF.R.U32.HI R0, RZ, 0x15, R0 ;  /* 0x00000015ff007819 */ /* 0x000fe80000011600 */
[----:B------:R-:W-:Y:S11]  /*87a0*/  LOP3.LUT P0, RZ, R0, 0x3, R85, 0x48, !PT ;  /* 0x0000000300ff7812 */ /* 0x000ff60007804855 */
[----:B------:R-:W-:Y:S02]  /*87b0*/  @!UPT UIADD3 URZ, UPT, UPT, URZ, URZ, URZ ;  /* 0x000000fffffff290 */ /* 0x000fe4000fffe0ff */
[----:B------:R-:W-:Y:S05]  /*87c0*/  @!P0 BRA `(.L_x_141) ;  /* 0x0000000000408947 */ /* 0x000fea0003800000 */
[----:B------:R-:W2:Y:S01]  /*87d0*/  LDCU.64 UR8, c[0x4][0x70] ;  /* 0x01000e00ff0877ac */ /* 0x000ea20008000a00 */
[----:B------:R-:W-:Y:S01]  /*87e0*/  MOV R3, 0x0 ;  /* 0x0000000000037802 */ /* 0x000fe20000000f00 */
[----:B------:R-:W-:Y:S02]  /*87f0*/  HFMA2 R12, -RZ, RZ, 0, 5.9604644775390625e-08 ;  /* 0x00000001ff0c7431 */ /* 0x000fe400000001ff */
[----:B------:R-:W-:Y:S02]  /*8800*/  IMAD.MOV.U32 R8, RZ, RZ, 0x192 ;  /* 0x00000192ff087424 */ /* 0x000fe400078e00ff */
[----:B------:R-:W-:Y:S01]  /*8810*/  IMAD.MOV.U32 R13, RZ, RZ, RZ ;  /* 0x000000ffff0d7224 */ /* 0x000fe200078e00ff */
[----:B------:R-:W4:Y:S01]  /*8820*/  LDCU.64 UR6, c[0x4][0x78] ;  /* 0x01000f00ff0677ac */ /* 0x000f220008000a00 */
[----:B------:R-:W1:Y:S01]  /*8830*/  LDC.64 R2, c[0x4][R3] ;  /* 0x0100000003027b82 */ /* 0x000e620000000a00 */
[----:B------:R-:W5:Y:S01]  /*8840*/  LDCU.64 UR4, c[0x4][0x10] ;  /* 0x01000200ff0477ac */ /* 0x000f620008000a00 */
[----:B--2---:R-:W-:Y:S01]  /*8850*/  MOV R5, UR9 ;  /* 0x0000000900057c02 */ /* 0x004fe20008000f00 */
[----:B------:R-:W-:Y:S01]  /*8860*/  IMAD.U32 R4, RZ, RZ, UR8 ;  /* 0x00000008ff047e24 */ /* 0x000fe2000f8e00ff */
[----:B----4-:R-:W-:Y:S01]  /*8870*/  MOV R7, UR7 ;  /* 0x0000000700077c02 */ /* 0x010fe20008000f00 */
[----:B------:R-:W-:Y:S01]  /*8880*/  IMAD.U32 R6, RZ, RZ, UR6 ;  /* 0x00000006ff067e24 */ /* 0x000fe2000f8e00ff */
[----:B-----5:R-:W-:Y:S01]  /*8890*/  MOV R11, UR5 ;  /* 0x00000005000b7c02 */ /* 0x020fe20008000f00 */
[----:B------:R-:W-:Y:S02]  /*88a0*/  IMAD.U32 R10, RZ, RZ, UR4 ;  /* 0x00000004ff0a7e24 */ /* 0x000fe4000f8e00ff */
[----:B------:R-:W-:Y:S07]  /*88b0*/  LEPC R20, `(.L_x_141) ;  /* 0x000000001014794e */ /* 0x000fee0000000000 */
[----:B-1-3--:R-:W-:Y:S05]  /*88c0*/  CALL.ABS.NOINC R2 ;  /* 0x0000000002007343 */ /* 0x00afea0003c00000 */
.L_x_141:
[----:B------:R-:W-:Y:S01]  /*88d0*/  ISETP.NE.AND P0, PT, R98, RZ, PT ;  /* 0x000000ff6200720c */ /* 0x000fe20003f05270 */
[----:B------:R-:W-:Y:S05]  /*88e0*/  WARPSYNC.ALL ;  /* 0x0000000000007948 */ /* 0x000fea0003800000 */
[----:B------:R-:W-:Y:S01]  /*88f0*/  R2UR UR4, R39 ;  /* 0x00000000270472ca */ /* 0x000fe200000e0000 */
[----:B------:R-:W-:Y:S01]  /*8900*/  BSSY.RECONVERGENT B0, `(.L_x_142) ;  /* 0x0000090000007945 */ /* 0x000fe20003800200 */
[C---:B-1----:R-:W-:Y:S02]  /*8910*/  SHF.L.U32 R40, R48.reuse, 0x10, RZ ;  /* 0x0000001030287819 */ /* 0x042fe400000006ff */
[----:B------:R-:W-:Y:S02]  /*8920*/  LOP3.LUT R42, R48, 0xffff0000, RZ, 0xc0, !PT ;  /* 0xffff0000302a7812 */ /* 0x000fe400078ec0ff */
[C---:B------:R-:W-:Y:S02]  /*8930*/  SHF.L.U32 R43, R49.reuse, 0x10, RZ ;  /* 0x00000010312b7819 */ /* 0x040fe400000006ff */
[----:B------:R-:W-:Y:S02]  /*8940*/  LOP3.LUT R44, R49, 0xffff0000, RZ, 0xc0, !PT ;  /* 0xffff0000312c7812 */ /* 0x000fe400078ec0ff */
[C---:B------:R-:W-:Y:S02]  /*8950*/  SHF.L.U32 R45, R50.reuse, 0x10, RZ ;  /* 0x00000010322d7819 */ /* 0x040fe400000006ff */
[----:B---3--:R-:W-:Y:S01]  /*8960*/  LOP3.LUT R46, R50, 0xffff0000, RZ, 0xc0, !PT ;  /* 0xffff0000322e7812 */ /* 0x008fe200078ec0ff */
[----:B------:R-:W1:Y:S01]  /*8970*/  LDTM.x32 R4, tmem[UR4+0x20] ;  /* 0x00002004000479ee */ /* 0x000e6200082c0000 */
[C---:B------:R-:W-:Y:S01]  /*8980*/  SHF.L.U32 R47, R51.reuse, 0x10, RZ ;  /* 0x00000010332f7819 */ /* 0x040fe200000006ff */
[----:B------:R-:W-:Y:S01]  /*8990*/  USHF.L.U32 UR4, UR45, 0xd, URZ ;  /* 0x0000000d2d047899 */ /* 0x000fe200080006ff */
[----:B------:R-:W-:Y:S01]  /*89a0*/  LOP3.LUT R48, R51, 0xffff0000, RZ, 0xc0, !PT ;  /* 0xffff000033307812 */ /* 0x000fe200078ec0ff */
[----:B------:R-:W-:Y:S01]  /*89b0*/  NOP ;  /* 0x0000000000007918 */ /* 0x000fe20000000000 */
[C---:B------:R-:W-:Y:S02]  /*89c0*/  SHF.L.U32 R49, R56.reuse, 0x10, RZ ;  /* 0x0000001038317819 */ /* 0x040fe400000006ff */
[----:B------:R-:W-:Y:S02]  /*89d0*/  LOP3.LUT R51, R56, 0xffff0000, RZ, 0xc0, !PT ;  /* 0xffff000038337812 */ /* 0x000fe400078ec0ff */
[C---:B------:R-:W-:Y:S02]  /*89e0*/  SHF.L.U32 R50, R57.reuse, 0x10, RZ ;  /* 0x0000001039327819 */ /* 0x040fe400000006ff */
[----:B------:R-:W-:Y:S02]  /*89f0*/  LOP3.LUT R52, R57, 0xffff0000, RZ, 0xc0, !PT ;  /* 0xffff000039347812 */ /* 0x000fe400078ec0ff */
[----:B------:R-:W-:Y:S02]  /*8a00*/  IADD3 R110, PT, PT, R97, UR4, RZ ;  /* 0x00000004616e7c10 */ /* 0x000fe4000fffe0ff */
[C---:B------:R-:W-:Y:S02]  /*8a10*/  SHF.L.U32 R53, R58.reuse, 0x10, RZ ;  /* 0x000000103a357819 */ /* 0x040fe400000006ff */
[----:B------:R-:W-:Y:S02]  /*8a20*/  LOP3.LUT R54, R58, 0xffff0000, RZ, 0xc0, !PT ;  /* 0xffff00003a367812 */ /* 0x000fe400078ec0ff */
[----:B------:R-:W-:Y:S02]  /*8a30*/  SHF.L.U32 R55, R59, 0x10, RZ ;  /* 0x000000103b377819 */ /* 0x000fe400000006ff */
[----:B------:R-:W-:Y:S02]  /*8a40*/  IADD3 R89, PT, PT, R89, 0x190, RZ ;  /* 0x0000019059597810 */ /* 0x000fe40007ffe0ff */
[----:B------:R-:W-:Y:S01]  /*8a50*/  LOP3.LUT R56, R59, 0xffff0000, RZ, 0xc0, !PT ;  /* 0xffff00003b387812 */ /* 0x000fe200078ec0ff */
[C---:B-1----:R-:W-:Y:S01]  /*8a60*/  FMUL R4, R38.reuse, R4 ;  /* 0x0000000426047220 */ /* 0x042fe20000400000 */
[----:B------:R-:W-:Y:S01]  /*8a70*/  IADD3 R109, PT, PT, R81, R110, RZ ;  /* 0x0000006e516d7210 */ /* 0x000fe20007ffe0ff */
[----:B------:R-:W-:Y:S01]  /*8a80*/  FMUL R5, R38, R5 ;  /* 0x0000000526057220 */ /* 0x000fe20000400000 */
[----:B------:R-:W-:Y:S01]  /*8a90*/  SHF.L.U32 R57, R64, 0x10, RZ ;  /* 0x0000001040397819 */ /* 0x000fe200000006ff */
[----:B------:R-:W-:Y:S01]  /*8aa0*/  FMUL R6, R38, R6 ;  /* 0x0000000626067220 */ /* 0x000fe20000400000 */
[----:B------:R-:W-:Y:S01]  /*8ab0*/  IADD3 R110, PT, PT, R80, R110, RZ ;  /* 0x0000006e506e7210 */ /* 0x000fe20007ffe0ff */
[----:B------:R-:W-:Y:S01]  /*8ac0*/  FMUL R7, R38, R7 ;  /* 0x0000000726077220 */ /* 0x000fe20000400000 */
[----:B------:R-:W-:Y:S01]  /*8ad0*/  LOP3.LUT R58, R64, 0xffff0000, RZ, 0xc0, !PT ;  /* 0xffff0000403a7812 */ /* 0x000fe200078ec0ff */
[----:B------:R-:W-:Y:S01]  /*8ae0*/  FFMA R4, R41, R40, R4 ;  /* 0x0000002829047223 */ /* 0x000fe20000000004 */
[----:B------:R-:W-:Y:S01]  /*8af0*/  SHF.L.U32 R59, R65, 0x10, RZ ;  /* 0x00000010413b7819 */ /* 0x000fe200000006ff */
[C---:B------:R-:W-:Y:S01]  /*8b00*/  FMUL R8, R38.reuse, R8 ;  /* 0x0000000826087220 */ /* 0x040fe20000400000 */
[----:B------:R-:W-:Y:S01]  /*8b10*/  LOP3.LUT R89, R89, 0xfefffff8, RZ, 0xc0, !PT ;  /* 0xfefffff859597812 */ /* 0x000fe200078ec0ff */
[----:B------:R-:W-:Y:S01]  /*8b20*/  FFMA R5, R41, R42, R5 ;  /* 0x0000002a29057223 */ /* 0x000fe20000000005 */
[----:B------:R-:W-:Y:S01]  /*8b30*/  LOP3.LUT R60, R65, 0xffff0000, RZ, 0xc0, !PT ;  /* 0xffff0000413c7812 */ /* 0x000fe200078ec0ff */
[----:B------:R-:W-:Y:S01]  /*8b40*/  FMUL R9, R38, R9 ;  /* 0x0000000926097220 */ /* 0x000fe20000400000 */
[----:B------:R-:W-:Y:S01]  /*8b50*/  SHF.L.U32 R61, R66, 0x10, RZ ;  /* 0x00000010423d7819 */ /* 0x000fe200000006ff */
[----:B------:R1:W-:Y:S01]  /*8b60*/  SYNCS.ARRIVE.TRANS64.RED.A1T0 RZ, [R89+URZ], RZ ;  /* 0x000000ff59ff79a7 */ /* 0x0003e200081004ff */
[----:B------:R-:W-:Y:S01]  /*8b70*/  F2FP.BF16.F32.PACK_AB R80, R5, R4 ;  /* 0x000000040550723e */ /* 0x000fe200000010ff */
[C---:B------:R-:W-:Y:S01]  /*8b80*/  FFMA R6, R41.reuse, R43, R6 ;  /* 0x0000002b29067223 */ /* 0x040fe20000000006 */
[----:B------:R-:W-:Y:S01]  /*8b90*/  IADD3 R111, PT, PT, R96, R109, RZ ;  /* 0x0000006d606f7210 */ /* 0x000fe20007ffe0ff */
[C---:B------:R-:W-:Y:S01]  /*8ba0*/  FFMA R7, R41.reuse, R44, R7 ;  /* 0x0000002c29077223 */ /* 0x040fe20000000007 */
[C---:B------:R-:W-:Y:S01]  /*8bb0*/  FFMA R8, R41.reuse, R45, R8 ;  /* 0x0000002d29087223 */ /* 0x040fe20000000008 */
[----:B------:R-:W-:Y:S01]  /*8bc0*/  FFMA R9, R41, R46, R9 ;  /* 0x0000002e29097223 */ /* 0x000fe20000000009 */
[----:B------:R-:W-:Y:S01]  /*8bd0*/  FMUL R10, R38, R10 ;  /* 0x0000000a260a7220 */ /* 0x000fe20000400000 */
[----:B------:R-:W-:Y:S01]  /*8be0*/  LOP3.LUT R62, R66, 0xffff0000, RZ, 0xc0, !PT ;  /* 0xffff0000423e7812 */ /* 0x000fe200078ec0ff */
[C---:B------:R-:W-:Y:S01]  /*8bf0*/  FMUL R11, R38.reuse, R11 ;  /* 0x0000000b260b7220 */ /* 0x040fe20000400000 */
[----:B------:R-:W-:Y:S01]  /*8c00*/  F2FP.BF16.F32.PACK_AB R81, R7, R6 ;  /* 0x000000060751723e */ /* 0x000fe200000010ff */
[----:B------:R-:W-:Y:S01]  /*8c10*/  FFMA R10, R41, R47, R10 ;  /* 0x0000002f290a7223 */ /* 0x000fe2000000000a */
[----:B------:R-:W-:Y:S01]  /*8c20*/  F2FP.BF16.F32.PACK_AB R82, R9, R8 ;  /* 0x000000080952723e */ /* 0x000fe200000010ff */
[----:B------:R-:W-:Y:S01]  /*8c30*/  FFMA R11, R41, R48, R11 ;  /* 0x00000030290b7223 */ /* 0x000fe2000000000b */
[C---:B------:R-:W-:Y:S01]  /*8c40*/  FMUL R0, R38.reuse, R12 ;  /* 0x0000000c26007220 */ /* 0x040fe20000400000 */
[C---:B------:R-:W-:Y:S01]  /*8c50*/  FMUL R2, R38.reuse, R13 ;  /* 0x0000000d26027220 */ /* 0x040fe20000400000 */
[C---:B------:R-:W-:Y:S01]  /*8c60*/  FMUL R3, R38.reuse, R14 ;  /* 0x0000000e26037220 */ /* 0x040fe20000400000 */
[----:B------:R-:W-:Y:S01]  /*8c70*/  SHF.L.U32 R63, R67, 0x10, RZ ;  /* 0x00000010433f7819 */ /* 0x000fe200000006ff */
[----:B------:R-:W-:Y:S01]  /*8c80*/  FFMA R0, R41, R49, R0 ;  /* 0x0000003129007223 */ /* 0x000fe20000000000 */
[----:B------:R-:W-:Y:S01]  /*8c90*/  F2FP.BF16.F32.PACK_AB R83, R11, R10 ;  /* 0x0000000a0b53723e */ /* 0x000fe200000010ff */
[----:B------:R-:W-:Y:S01]  /*8ca0*/  FFMA R2, R41, R51, R2 ;  /* 0x0000003329027223 */ /* 0x000fe20000000002 */
[C---:B------:R-:W-:Y:S01]  /*8cb0*/  FMUL R15, R38.reuse, R15 ;  /* 0x0000000f260f7220 */ /* 0x040fe20000400000 */
[C---:B------:R-:W-:Y:S01]  /*8cc0*/  FMUL R12, R38.reuse, R16 ;  /* 0x00000010260c7220 */ /* 0x040fe20000400000 */
[----:B------:R-:W-:Y:S01]  /*8cd0*/  FMUL R13, R38, R17 ;  /* 0x00000011260d7220 */ /* 0x000fe20000400000 */
[----:B------:R1:W-:Y:S01]  /*8ce0*/  STS.128 [R97+UR4], R80 ;  /* 0x0000005061007988 */ /* 0x0003e20008000c04 */
[----:B------:R-:W-:Y:S01]  /*8cf0*/  LOP3.LUT R64, R67, 0xffff0000, RZ, 0xc0, !PT ;  /* 0xffff000043407812 */ /* 0x000fe200078ec0ff */
[C---:B------:R-:W-:Y:S01]  /*8d00*/  FFMA R3, R41.reuse, R50, R3 ;  /* 0x0000003229037223 */ /* 0x040fe20000000003 */
[----:B------:R-:W-:Y:S01]  /*8d10*/  SHF.L.U32 R65, R72, 0x10, RZ ;  /* 0x0000001048417819 */ /* 0x000fe200000006ff */
[C---:B------:R-:W-:Y:S01]  /*8d20*/  FFMA R15, R41.reuse, R52, R15 ;  /* 0x00000034290f7223 */ /* 0x040fe2000000000f */
[----:B------:R-:W-:Y:S01]  /*8d30*/  F2FP.BF16.F32.PACK_AB R104, R2, R0 ;  /* 0x000000000268723e */ /* 0x000fe200000010ff */
[C---:B------:R-:W-:Y:S01]  /*8d40*/  FFMA R12, R41.reuse, R53, R12 ;  /* 0x00000035290c7223 */ /* 0x040fe2000000000c */
[C---:B------:R-:W-:Y:S01]  /*8d50*/  FFMA R13, R41.reuse, R54, R13 ;  /* 0x00000036290d7223 */ /* 0x040fe2000000000d */
[C---:B------:R-:W-:Y:S01]  /*8d60*/  FMUL R14, R38.reuse, R18 ;  /* 0x00000012260e7220 */ /* 0x040fe20000400000 */
[C---:B------:R-:W-:Y:S01]  /*8d70*/  FMUL R19, R38.reuse, R19 ;  /* 0x0000001326137220 */ /* 0x040fe20000400000 */
[C---:B------:R-:W-:Y:S01]  /*8d80*/  FMUL R16, R38.reuse, R20 ;  /* 0x0000001426107220 */ /* 0x040fe20000400000 */
[C---:B------:R-:W-:Y:S01]  /*8d90*/  FMUL R17, R38.reuse, R21 ;  /* 0x0000001526117220 */ /* 0x040fe20000400000 */
[C---:B------:R-:W-:Y:S01]  /*8da0*/  FFMA R14, R41.reuse, R55, R14 ;  /* 0x00000037290e7223 */ /* 0x040fe2000000000e */
        /* <DEDUP_REMOVED lines=9> */
[----:B------:R-:W-:Y:S01]  /*8e40*/  FFMA R23, R41, R60, R23 ;  /* 0x0000003c29177223 */ /* 0x000fe20000000017 */
[C---:B------:R-:W-:Y:S01]  /*8e50*/  FMUL R27, R38.reuse, R27 ;  /* 0x0000001b261b7220 */ /* 0x040fe20000400000 */
[----:B------:R-:W-:Y:S01]  /*8e60*/  F2FP.BF16.F32.PACK_AB R105, R15, R3 ;  /* 0x000000030f69723e */ /* 0x000fe200000010ff */
[----:B------:R-:W-:Y:S01]  /*8e70*/  FFMA R20, R41, R61, R20 ;  /* 0x0000003d29147223 */ /* 0x000fe20000000014 */
[----:B------:R-:W-:Y:S01]  /*8e80*/  F2FP.BF16.F32.PACK_AB R106, R13, R12 ;  /* 0x0000000c0d6a723e */ /* 0x000fe200000010ff */
[----:B------:R-:W-:Y:S01]  /*8e90*/  FMUL R24, R38, R28 ;  /* 0x0000001c26187220 */ /* 0x000fe20000400000 */
[----:B------:R-:W-:Y:S01]  /*8ea0*/  F2FP.BF16.F32.PACK_AB R107, R19, R14 ;  /* 0x0000000e136b723e */ /* 0x000fe200000010ff */
[----:B------:R-:W-:Y:S01]  /*8eb0*/  FFMA R21, R41, R62, R21 ;  /* 0x0000003e29157223 */ /* 0x000fe20000000015 */
[----:B------:R-:W-:Y:S01]  /*8ec0*/  LOP3.LUT R66, R72, 0xffff0000, RZ, 0xc0, !PT ;  /* 0xffff000048427812 */ /* 0x000fe200078ec0ff */
[C---:B------:R-:W-:Y:S01]  /*8ed0*/  FMUL R25, R38.reuse, R29 ;  /* 0x0000001d26197220 */ /* 0x040fe20000400000 */
[----:B------:R-:W-:Y:S01]  /*8ee0*/  SHF.L.U32 R67, R73, 0x10, RZ ;  /* 0x0000001049437819 */ /* 0x000fe200000006ff */
[----:B------:R1:W-:Y:S01]  /*8ef0*/  STS.128 [R109+0x10], R104 ;  /* 0x000010686d007388 */ /* 0x0003e20000000c00 */
[----:B------:R-:W-:Y:S01]  /*8f00*/  FFMA R22, R41, R63, R22 ;  /* 0x0000003f29167223 */ /* 0x000fe20000000016 */
[----:B------:R-:W-:Y:S01]  /*8f10*/  LOP3.LUT R68, R73, 0xffff0000, RZ, 0xc0, !PT ;  /* 0xffff000049447812 */ /* 0x000fe200078ec0ff */
[----:B------:R-:W-:Y:S01]  /*8f20*/  FMUL R26, R38, R30 ;  /* 0x0000001e261a7220 */ /* 0x000fe20000400000 */
[C---:B------:R-:W-:Y:S01]  /*8f30*/  FFMA R27, R41.reuse, R64, R27 ;  /* 0x00000040291b7223 */ /* 0x040fe2000000001b */
[----:B------:R-:W-:Y:S01]  /*8f40*/  SHF.L.U32 R69, R74, 0x10, RZ ;  /* 0x000000104a457819 */ /* 0x000fe200000006ff */
[----:B------:R-:W-:Y:S01]  /*8f50*/  FMUL R31, R38, R31 ;  /* 0x0000001f261f7220 */ /* 0x000fe20000400000 */
[C---:B------:R-:W-:Y:S01]  /*8f60*/  FFMA R24, R41.reuse, R65, R24 ;  /* 0x0000004129187223 */ /* 0x040fe20000000018 */
[----:B------:R-:W-:Y:S01]  /*8f70*/  LOP3.LUT R70, R74, 0xffff0000, RZ, 0xc0, !PT ;  /* 0xffff00004a467812 */ /* 0x000fe200078ec0ff */
[C---:B------:R-:W-:Y:S01]  /*8f80*/  FMUL R28, R38.reuse, R32 ;  /* 0x00000020261c7220 */ /* 0x040fe20000400000 */
[----:B------:R-:W-:Y:S01]  /*8f90*/  FFMA R25, R41, R66, R25 ;  /* 0x0000004229197223 */ /* 0x000fe20000000019 */
[----:B------:R-:W-:Y:S01]  /*8fa0*/  SHF.L.U32 R71, R75, 0x10, RZ ;  /* 0x000000104b477819 */ /* 0x000fe200000006ff */
[C---:B------:R-:W-:Y:S01]  /*8fb0*/  FMUL R29, R38.reuse, R33 ;  /* 0x00000021261d7220 */ /* 0x040fe20000400000 */
[----:B------:R-:W-:Y:S01]  /*8fc0*/  FFMA R26, R41, R67, R26 ;  /* 0x00000043291a7223 */ /* 0x000fe2000000001a */
[----:B------:R-:W-:Y:S01]  /*8fd0*/  LOP3.LUT R72, R75, 0xffff0000, RZ, 0xc0, !PT ;  /* 0xffff00004b487812 */ /* 0x000fe200078ec0ff */
        /* <DEDUP_REMOVED lines=8> */
[----:B------:R-:W-:Y:S01]  /*9060*/  FFMA R30, R41, R71, R30 ;  /* 0x00000047291e7223 */ /* 0x000fe2000000001e */
[----:B------:R-:W-:Y:S01]  /*9070*/  F2FP.BF16.F32.PACK_AB R115, R27, R22 ;  /* 0x000000161b73723e */ /* 0x000fe200000010ff */
[----:B------:R-:W-:Y:S01]  /*9080*/  FFMA R35, R41, R72, R35 ;  /* 0x0000004829237223 */ /* 0x000fe20000000023 */
[----:B------:R-:W-:Y:S02]  /*9090*/  F2FP.BF16.F32.PACK_AB R116, R25, R24 ;  /* 0x000000181974723e */ /* 0x000fe400000010ff */
[----:B------:R-:W-:Y:S01]  /*90a0*/  F2FP.BF16.F32.PACK_AB R117, R31, R26 ;  /* 0x0000001a1f75723e */ /* 0x000fe200000010ff */
[----:B------:R1:W-:Y:S01]  /*90b0*/  STS.128 [R110+0x20], R112 ;  /* 0x000020706e007388 */ /* 0x0003e20000000c00 */
        /* <DEDUP_REMOVED lines=12> */
[----:B------:R-:W-:Y:S02]  /*9180*/  UIADD3 UR9, UPT, UPT, UR49, 0x20, URZ ;  /* 0x0000002031097890 */ /* 0x000fe4000fffe0ff */
[----:B------:R-:W-:Y:S02]  /*9190*/  UIADD3 UR8, UPT, UPT, UR47, 0x200, UR4 ;  /* 0x000002002f087890 */ /* 0x000fe4000fffe004 */
[----:B--2---:R-:W-:Y:S03]  /*91a0*/  UIADD3 UR6, UP0, UPT, UR10, 0xa80, URZ ;  /* 0x00000a800a067890 */ /* 0x004fe6000ff1e0ff */
[----:B------:R-:W-:Y:S01]  /*91b0*/  UMOV UR10, UR50 ;  /* 0x00000032000a7c82 */ /* 0x000fe20008000000 */
[----:B------:R-:W-:Y:S03]  /*91c0*/  UIADD3.X UR7, UPT, UPT, URZ, UR11, URZ, UP0, !UPT ;  /* 0x0000000bff077290 */ /* 0x000fe600087fe4ff */
[----:B------:R-:W-:Y:S06]  /*91d0*/  UMOV UR11, UR44 ;  /* 0x0000002c000b7c82 */ /* 0x000fec0008000000 */
[----:B------:R2:W-:Y:S02]  /*91e0*/  UTMASTG.3D [UR8], [UR6] ;  /* 0x00000008060073b5 */ /* 0x0005e40008010000 */
[----:B--2---:R0:W-:Y:S02]  /*91f0*/  UTMACMDFLUSH ;  /* 0x00000000000079b7 */ /* 0x0041e40000000000 */
.L_x_143:
[----:B------:R-:W-:Y:S05]  /*9200*/  BSYNC.RECONVERGENT B0 ;  /* 0x0000000000007941 */ /* 0x000fea0003800200 */
.L_x_142:
[----:B------:R-:W-:Y:S01]  /*9210*/  UIADD3 UR4, UPT, UPT, UR45, 0x1, URZ ;  /* 0x000000012d047890 */ /* 0x000fe2000fffe0ff */
[----:B------:R-:W-:Y:S03]  /*9220*/  BSSY.RECONVERGENT B0, `(.L_x_144) ;  /* 0x0000008000007945 */ /* 0x000fe60003800200 */
[----:B------:R-:W-:Y:S04]  /*9230*/  UISETP.NE.AND UP0, UPT, UR4, 0x3, UPT ;  /* 0x000000030400788c */ /* 0x000fe8000bf05270 */
[----:B------:R-:W-:Y:S02]  /*9240*/  UISETP.EQ.XOR UP1, UPT, UR43, 0x3, !UP0 ;  /* 0x000000032b00788c */ /* 0x000fe4000c722a70 */
[----:B------:R-:W-:Y:S02]  /*9250*/  USEL UR46, UR4, URZ, UP0 ;  /* 0x000000ff042e7287 */ /* 0x000fe40008000000 */
[----:B------:R-:W-:Y:S04]  /*9260*/  USEL UR5, URZ, 0x1, !UP1 ;  /* 0x00000001ff057887 */ /* 0x000fe8000c800000 */
[----:B------:R-:W-:Y:S01]  /*9270*/  ULOP3.LUT UR54, UR54, UR5, URZ, 0x3c, !UPT ;  /* 0x0000000536367292 */ /* 0x000fe2000f8e3cff */
[----:B------:R-:W-:Y:S11]  /*9280*/  @P0 BRA `(.L_x_145) ;  /* 0x0000000000040947 */ /* 0x000ff60003800000 */
[----:B------:R-:W-:Y:S04]  /*9290*/  DEPBAR.LE SB0, 0x1 ;  /* 0x000080400000791a */ /* 0x000fe80000000000 */
.L_x_145:
[----:B------:R-:W-:Y:S05]  /*92a0*/  BSYNC.RECONVERGENT B0 ;  /* 0x0000000000007941 */ /* 0x000fea0003800200 */
.L_x_144:
[----:B------:R-:W-:Y:S01]  /*92b0*/  BAR.SYNC.DEFER_BLOCKING 0x1, 0x80 ;  /* 0x0042000000007b1d */ /* 0x000fe20000010000 */
[----:B------:R-:W-:Y:S01]  /*92c0*/  UISETP.NE.AND UP0, UPT, UR53, -0x2, UPT ;  /* 0xfffffffe3500788c */ /* 0x000fe2000bf05270 */
[----:B------:R-:W-:Y:S08]  /*92d0*/  IADD3 R0, PT, PT, R36, 0x1, RZ ;  /* 0x0000000124007810 */ /* 0x000ff00007ffe0ff */
[----:B------:R-:W-:Y:S05]  /*92e0*/  BRA.U !UP0, `(.L_x_146) ;  /* 0x0000000108287547 */ /* 0x000fea000b800000 */
[----:B------:R-:W-:Y:S01]  /*92f0*/  ISETP.NE.AND P0, PT, R108, RZ, PT ;  /* 0x000000ff6c00720c */ /* 0x000fe20003f05270 */
[----:B------:R-:W-:Y:S01]  /*9300*/  IMAD.U32 R3, RZ, RZ, UR52 ;  /* 0x00000034ff037e24 */ /* 0x000fe2000f8e00ff */
[----:B------:R-:W-:Y:S01]  /*9310*/  UIADD3 UR4, UPT, UPT, UR52, 0x1, URZ ;  /* 0x0000000134047890 */ /* 0x000fe2000fffe0ff */
[----:B------:R-:W-:Y:S03]  /*9320*/  IMAD.U32 R2, RZ, RZ, UR55 ;  /* 0x00000037ff027e24 */ /* 0x000fe6000f8e00ff */
[----:B------:R-:W-:Y:S04]  /*9330*/  UISETP.NE.AND UP0, UPT, UR4, 0x3, UPT ;  /* 0x000000030400788c */ /* 0x000fe8000bf05270 */
[----:B------:R-:W-:Y:S03]  /*9340*/  USEL UR52, UR4, URZ, UP0 ;  /* 0x000000ff04347287 */ /* 0x000fe60008000000 */
[----:B------:R-:W-:Y:S05]  /*9350*/  @P0 LEA R3, R3, UR47, 0x3 ;  /* 0x0000002f03030c11 */ /* 0x000fea000f8e18ff */
[----:B------:R-:W-:Y:S05]  /*9360*/  @P0 VIADD R3, R3, 0x138 ;  /* 0x0000013803030836 */ /* 0x000fea0000000000 */
[----:B------:R-:W-:Y:S04]  /*9370*/  @P0 PRMT R2, R2, 0x654, R3 ;  /* 0x0000065402020816 */ /* 0x000fe80000000003 */
[----:B------:R2:W-:Y:S03]  /*9380*/  @P0 SYNCS.ARRIVE.TRANS64.RED.A1T0 RZ, [R2+URZ], RZ ;  /* 0x000000ff02ff09a7 */ /* 0x0005e600081004ff */
.L_x_146:
[----:B------:R-:W-:Y:S01]  /*9390*/  R2UR UR6, R103 ;  /* 0x00000000670672ca */ /* 0x000fe200000e0000 */
[----:B------:R-:W-:Y:S01]  /*93a0*/  UIADD3 UR53, UPT, UPT, UR53, 0x2, URZ ;  /* 0x0000000235357890 */ /* 0x000fe2000fffe0ff */
[----:B------:R-:W-:Y:S02]  /*93b0*/  R2UR UR5, R86 ;  /* 0x00000000560572ca */ /* 0x000fe400000e0000 */
[----:B------:R-:W-:Y:S02]  /*93c0*/  R2UR UR4, R87 ;  /* 0x00000000570472ca */ /* 0x000fe400000e0000 */
[----:B------:R-:W-:Y:S02]  /*93d0*/  R2UR UR44, R101 ;  /* 0x00000000652c72ca */ /* 0x000fe400000e0000 */
[----:B------:R-:W-:Y:S02]  /*93e0*/  ISETP.NE.AND P0, PT, R91, 0x2, PT ;  /* 0x000000025b00780c */ /* 0x000fe40003f05270 */
[----:B------:R-:W-:Y:S02]  /*93f0*/  ISETP.NE.AND P1, PT, R0, 0x2, PT ;  /* 0x000000020000780c */ /* 0x000fe40003f25270 */
[----:B------:R-:W-:Y:S01]  /*9400*/  SEL R3, RZ, 0x1, P0 ;  /* 0x00000001ff037807 */ /* 0x000fe20000000000 */
[----:B------:R-:W-:Y:S01]  /*9410*/  UISETP.NE.AND UP0, UPT, UR6, URZ, UPT ;  /* 0x000000ff0600728c */ /* 0x000fe2000bf05270 */
[----:B--2---:R-:W-:Y:S01]  /*9420*/  SEL R2, RZ, 0x1, P1 ;  /* 0x00000001ff027807 */ /* 0x004fe20000800000 */
[----:B------:R-:W-:Y:S01]  /*9430*/  UIADD3 UR26, UPT, UPT, UR36, UR5, URZ ;  /* 0x00000005241a7290 */ /* 0x000fe2000fffe0ff */
[----:B------:R-:W-:Y:S01]  /*9440*/  LOP3.LUT R94, R94, R3, RZ, 0x3c, !PT ;  /* 0x000000035e5e7212 */ /* 0x000fe200078e3cff */
[----:B------:R-:W-:Y:S01]  /*9450*/  UIADD3 UR27, UPT, UPT, UR37, UR4, URZ ;  /* 0x00000004251b7290 */ /* 0x000fe2000fffe0ff */
[----:B------:R-:W-:Y:S02]  /*9460*/  LOP3.LUT R95, R95, R2, RZ, 0x3c, !PT ;  /* 0x000000025f5f7212 */ /* 0x000fe400078e3cff */
[----:B------:R-:W-:Y:S02]  /*9470*/  SEL R91, R91, RZ, P0 ;  /* 0x000000ff5b5b7207 */ /* 0x000fe40000000000 */
[----:B------:R-:W-:Y:S01]  /*9480*/  SEL R36, R0, RZ, P1 ;  /* 0x000000ff00247207 */ /* 0x000fe20000800000 */
[----:B------:R-:W-:Y:S06]  /*9490*/  BRA.U UP0, `(.L_x_147) ;  /* 0xffffffd500807547 */ /* 0x000fec000b83ffff */
[----:B------:R-:W-:-:S13]  /*94a0*/  R2UR UR4, R88 ;  /* 0x00000000580472ca */ /* 0x000fda00000e0000 */
[----:B------:R-:W-:-:S09]  /*94b0*/  UISETP.NE.AND UP0, UPT, UR4, URZ, UPT ;  /* 0x000000ff0400728c */ /* 0x000fd2000bf05270 */
[----:B------:R-:W-:Y:S05]  /*94c0*/  BRA.U !UP0, `(.L_x_148) ;  /* 0x0000000108487547 */ /* 0x000fea000b800000 */
[----:B------:R-:W2:Y:S02]  /*94d0*/  LDCU.64 UR4, c[0x0][0xc90] ;  /* 0x00019200ff0477ac */ /* 0x000ea40008000a00 */
[----:B--2---:R-:W-:-:S04]  /*94e0*/  UISETP.NE.U32.AND UP0, UPT, UR4, URZ, UPT ;  /* 0x000000ff0400728c */ /* 0x004fc8000bf05070 */
[----:B------:R-:W-:-:S09]  /*94f0*/  UISETP.NE.AND.EX UP0, UPT, UR5, URZ, UPT, UP0 ;  /* 0x000000ff0500728c */ /* 0x000fd2000bf05300 */
[----:B------:R-:W-:Y:S05]  /*9500*/  BRA.U UP0, `(.L_x_149) ;  /* 0x00000001000c7547 */ /* 0x000fea000b800000 */
[----:B------:R-:W-:-:S13]  /*9510*/  FSETP.NEU.AND P0, PT, R41, RZ, PT ;  /* 0x000000ff2900720b */ /* 0x000fda0003f0d000 */
[----:B------:R-:W-:Y:S05]  /*9520*/  @!P0 EXIT ;  /* 0x000000000000894d */ /* 0x000fea0003800000 */
[----:B------:R-:W-:Y:S05]  /*9530*/  BRA `(.L_x_148) ;  /* 0x00000000002c7947 */ /* 0x000fea0003800000 */
.L_x_149:
[----:B------:R-:W-:Y:S01]  /*9540*/  ISETP.NE.AND P0, PT, R90, RZ, PT ;  /* 0x000000ff5a00720c */ /* 0x000fe20003f05270 */
[----:B------:R-:W-:-:S12]  /*9550*/  BSSY.RECONVERGENT B0, `(.L_x_148) ;  /* 0x0000009000007945 */ /* 0x000fd80003800200 */
[----:B------:R-:W-:Y:S05]  /*9560*/  @P0 BRA `(.L_x_150) ;  /* 0x0000000000140947 */ /* 0x000fea0003800000 */
[----:B------:R-:W2:Y:S02]  /*9570*/  LDCU.64 UR4, c[0x0][0xc88] ;  /* 0x00019100ff0477ac */ /* 0x000ea40008000a00 */
[----:B--2---:R-:W-:-:S04]  /*9580*/  ISETP.NE.U32.AND P0, PT, RZ, UR4, PT ;  /* 0x00000004ff007c0c */ /* 0x004fc8000bf05070 */
[----:B------:R-:W-:-:S13]  /*9590*/  ISETP.NE.AND.EX P0, PT, RZ, UR5, PT, P0 ;  /* 0x00000005ff007c0c */ /* 0x000fda000bf05300 */
[----:B------:R-:W-:Y:S05]  /*95a0*/  @!P0 EXIT ;  /* 0x000000000000894d */ /* 0x000fea0003800000 */
[----:B------:R-:W-:Y:S05]  /*95b0*/  BRA `(.L_x_151) ;  /* 0x0000000000087947 */ /* 0x000fea0003800000 */
.L_x_150:
[----:B------:R-:W-:-:S13]  /*95c0*/  FSETP.NEU.AND P0, PT, R41, RZ, PT ;  /* 0x000000ff2900720b */ /* 0x000fda0003f0d000 */
[----:B------:R-:W-:Y:S05]  /*95d0*/  @!P0 EXIT ;  /* 0x000000000000894d */ /* 0x000fea0003800000 */
.L_x_151:
[----:B------:R-:W-:Y:S05]  /*95e0*/  BSYNC.RECONVERGENT B0 ;  /* 0x0000000000007941 */ /* 0x000fea0003800200 */
.L_x_148:
[----:B------:R-:W-:Y:S01]  /*95f0*/  ULEA UR4, UR52, UR47, 0x3 ;  /* 0x0000002f34047291 */ /* 0x000fe2000f8e18ff */
[----:B------:R-:W-:-:S04]  /*9600*/  DEPBAR.LE SB0, 0x0 ;  /* 0x000080000000791a */ /* 0x000fc80000000000 */
[----:B------:R-:W-:-:S04]  /*9610*/  UIADD3 UR4, UPT, UPT, UR4, 0x138, URZ ;  /* 0x0000013804047890 */ /* 0x000fc8000fffe0ff */
[----:B------:R-:W-:-:S09]  /*9620*/  UPRMT UR4, UR55, 0x654, UR4 ;  /* 0x0000065437047896 */ /* 0x000fd20008000004 */
[----:B------:R-:W-:Y:S01]  /*9630*/  SYNCS.ARRIVE.TRANS64.RED.A1T0 RZ, [UR4], RZ ;  /* 0x000000ffffff79a7 */ /* 0x000fe20008100404 */
[----:B------:R-:W-:Y:S05]  /*9640*/  EXIT ;  /* 0x000000000000794d */ /* 0x000fea0003800000 */
.L_x_25:
[----:B--2---:R2:W3:Y:S02]  /*9650*/  SYNCS.PHASECHK.TRANS64.TRYWAIT P0, [R3+URZ+0x1b0], R2 ;  /* 0x0001b002030075a7 */ /* 0x0044e400080011ff */
[----:B---3--:R-:W-:Y:S05]  /*9660*/  @!P0 NANOSLEEP.SYNCS 0x989680 ;  /* 0x009896800000895d */ /* 0x008fea0003900000 */
[----:B------:R-:W3:Y:S02]  /*9670*/  @!P0 SYNCS.PHASECHK.TRANS64 P0, [R3+URZ+0x1b0], R2 ;  /* 0x0001b002030085a7 */ /* 0x000ee400080010ff */
[----:B---3--:R-:W-:Y:S05]  /*9680*/  @!P0 BRA `(.L_x_25) ;  /* 0xfffffffc00f08947 */ /* 0x008fea000383ffff */
[----:B------:R-:W-:Y:S05]  /*9690*/  BRA `(.L_x_152) ;  /* 0xffffff8400947947 */ /* 0x000fea000383ffff */
.L_x_28:
[----:B-1----:R-:W-:-:S07]  /*96a0*/  MOV R0, UR6 ;  /* 0x0000000600007c02 */ /* 0x002fce0008000f00 */
.L_x_153:
[----:B-1----:R1:W2:Y:S02]  /*96b0*/  SYNCS.PHASECHK.TRANS64.TRYWAIT P0, [R0+URZ+0x90], R3 ;  /* 0x00009003000075a7 */ /* 0x0022a400080011ff */
[----:B--2---:R-:W-:Y:S05]  /*96c0*/  @!P0 NANOSLEEP.SYNCS 0x989680 ;  /* 0x009896800000895d */ /* 0x004fea0003900000 */
[----:B------:R-:W2:Y:S02]  /*96d0*/  @!P0 SYNCS.PHASECHK.TRANS64 P0, [R0+URZ+0x90], R3 ;  /* 0x00009003000085a7 */ /* 0x000ea400080010ff */
[----:B--2---:R-:W-:Y:S05]  /*96e0*/  @!P0 BRA `(.L_x_153) ;  /* 0xfffffffc00f08947 */ /* 0x004fea000383ffff */
[----:B------:R-:W-:Y:S05]  /*96f0*/  BRA `(.L_x_27) ;  /* 0xffffff8800047947 */ /* 0x000fea000383ffff */
.L_x_37:
[----:B-1----:R-:W-:-:S07]  /*9700*/  MOV R0, UR7 ;  /* 0x0000000700007c02 */ /* 0x002fce0008000f00 */
.L_x_154:
[----:B-1----:R1:W2:Y:S02]  /*9710*/  SYNCS.PHASECHK.TRANS64.TRYWAIT P0, [R0+URZ+0x90], R3 ;  /* 0x00009003000075a7 */ /* 0x0022a400080011ff */
[----:B--2---:R-:W-:Y:S05]  /*9720*/  @!P0 NANOSLEEP.SYNCS 0x989680 ;  /* 0x009896800000895d */ /* 0x004fea0003900000 */
[----:B------:R-:W2:Y:S02]  /*9730*/  @!P0 SYNCS.PHASECHK.TRANS64 P0, [R0+URZ+0x90], R3 ;  /* 0x00009003000085a7 */ /* 0x000ea400080010ff */
[----:B--2---:R-:W-:Y:S05]  /*9740*/  @!P0 BRA `(.L_x_154) ;  /* 0xfffffffc00f08947 */ /* 0x004fea000383ffff */
[----:B------:R-:W-:Y:S05]  /*9750*/  BRA `(.L_x_36) ;  /* 0xffffff8c00207947 */ /* 0x000fea000383ffff */
.L_x_44:
[----:B-1----:R1:W4:Y:S02]  /*9760*/  SYNCS.PHASECHK.TRANS64.TRYWAIT P0, [R3+URZ+0x160], R0 ;  /* 0x00016000030075a7 */ /* 0x00232400080011ff */
[----:B----4-:R-:W-:Y:S05]  /*9770*/  @!P0 NANOSLEEP.SYNCS 0x989680 ;  /* 0x009896800000895d */ /* 0x010fea0003900000 */
[----:B------:R-:W4:Y:S02]  /*9780*/  @!P0 SYNCS.PHASECHK.TRANS64 P0, [R3+URZ+0x160], R0 ;  /* 0x00016000030085a7 */ /* 0x000f2400080010ff */
[----:B----4-:R-:W-:Y:S05]  /*9790*/  @!P0 BRA `(.L_x_44) ;  /* 0xfffffffc00f08947 */ /* 0x010fea000383ffff */
[----:B------:R-:W-:Y:S05]  /*97a0*/  BRA `(.L_x_155) ;  /* 0xffffff90001c7947 */ /* 0x000fea000383ffff */
.L_x_48:
[----:B-1----:R-:W-:-:S07]  /*97b0*/  MOV R0, UR4 ;  /* 0x0000000400007c02 */ /* 0x002fce0008000f00 */
.L_x_156:
[----:B-1----:R1:W2:Y:S02]  /*97c0*/  SYNCS.PHASECHK.TRANS64.TRYWAIT P0, [R0+URZ], R3 ;  /* 0x00000003000075a7 */ /* 0x0022a400080011ff */
[----:B--2---:R-:W-:Y:S05]  /*97d0*/  @!P0 NANOSLEEP.SYNCS 0x989680 ;  /* 0x009896800000895d */ /* 0x004fea0003900000 */
[----:B------:R-:W2:Y:S02]  /*97e0*/  @!P0 SYNCS.PHASECHK.TRANS64 P0, [R0+URZ], R3 ;  /* 0x00000003000085a7 */ /* 0x000ea400080010ff */
[----:B--2---:R-:W-:Y:S05]  /*97f0*/  @!P0 BRA `(.L_x_156) ;  /* 0xfffffffc00f08947 */ /* 0x004fea000383ffff */
[----:B------:R-:W-:Y:S05]  /*9800*/  BRA `(.L_x_157) ;  /* 0xffffff9400c87947 */ /* 0x000fea000383ffff */
.L_x_49:
[----:B------:R-:W-:-:S07]  /*9810*/  MOV R0, UR5 ;  /* 0x0000000500007c02 */ /* 0x000fce0008000f00 */
.L_x_158:
[----:B-1----:R1:W2:Y:S02]  /*9820*/  SYNCS.PHASECHK.TRANS64.TRYWAIT P0, [R0+URZ], R3 ;  /* 0x00000003000075a7 */ /* 0x0022a400080011ff */
[----:B--2---:R-:W-:Y:S05]  /*9830*/  @!P0 NANOSLEEP.SYNCS 0x989680 ;  /* 0x009896800000895d */ /* 0x004fea0003900000 */
[----:B------:R-:W2:Y:S02]  /*9840*/  @!P0 SYNCS.PHASECHK.TRANS64 P0, [R0+URZ], R3 ;  /* 0x00000003000085a7 */ /* 0x000ea400080010ff */
[----:B--2---:R-:W-:Y:S05]  /*9850*/  @!P0 BRA `(.L_x_158) ;  /* 0xfffffffc00f08947 */ /* 0x004fea000383ffff */
[----:B------:R-:W-:Y:S05]  /*9860*/  BRA `(.L_x_159) ;  /* 0xffffff9400d47947 */ /* 0x000fea000383ffff */
.L_x_50:
[----:B------:R-:W-:-:S07]  /*9870*/  MOV R0, UR5 ;  /* 0x0000000500007c02 */ /* 0x000fce0008000f00 */
.L_x_160:
[----:B-1----:R1:W2:Y:S02]  /*9880*/  SYNCS.PHASECHK.TRANS64.TRYWAIT P0, [R0+URZ], R3 ;  /* 0x00000003000075a7 */ /* 0x0022a400080011ff */
[----:B--2---:R-:W-:Y:S05]  /*9890*/  @!P0 NANOSLEEP.SYNCS 0x989680 ;  /* 0x009896800000895d */ /* 0x004fea0003900000 */
[----:B------:R-:W2:Y:S02]  /*98a0*/  @!P0 SYNCS.PHASECHK.TRANS64 P0, [R0+URZ], R3 ;  /* 0x00000003000085a7 */ /* 0x000ea400080010ff */
[----:B--2---:R-:W-:Y:S05]  /*98b0*/  @!P0 BRA `(.L_x_160) ;  /* 0xfffffffc00f08947 */ /* 0x004fea000383ffff */
[----:B------:R-:W-:Y:S05]  /*98c0*/  BRA `(.L_x_161) ;  /* 0xffffff9400e07947 */ /* 0x000fea000383ffff */
.L_x_51:
[----:B------:R-:W-:-:S07]  /*98d0*/  MOV R0, UR5 ;  /* 0x0000000500007c02 */ /* 0x000fce0008000f00 */
.L_x_162:
[----:B-1----:R1:W2:Y:S02]  /*98e0*/  SYNCS.PHASECHK.TRANS64.TRYWAIT P0, [R0+URZ], R3 ;  /* 0x00000003000075a7 */ /* 0x0022a400080011ff */
[----:B--2---:R-:W-:Y:S05]  /*98f0*/  @!P0 NANOSLEEP.SYNCS 0x989680 ;  /* 0x009896800000895d */ /* 0x004fea0003900000 */
[----:B------:R-:W2:Y:S02]  /*9900*/  @!P0 SYNCS.PHASECHK.TRANS64 P0, [R0+URZ], R3 ;  /* 0x00000003000085a7 */ /* 0x000ea400080010ff */
[----:B--2---:R-:W-:Y:S05]  /*9910*/  @!P0 BRA `(.L_x_162) ;  /* 0xfffffffc00f08947 */ /* 0x004fea000383ffff */
[----:B------:R-:W-:Y:S05]  /*9920*/  BRA `(.L_x_163) ;  /* 0xffffff9400ec7947 */ /* 0x000fea000383ffff */
.L_x_52:
[----:B------:R-:W-:-:S07]  /*9930*/  MOV R0, UR5 ;  /* 0x0000000500007c02 */ /* 0x000fce0008000f00 */
.L_x_164:
[----:B-1----:R1:W2:Y:S02]  /*9940*/  SYNCS.PHASECHK.TRANS64.TRYWAIT P0, [R0+URZ], R3 ;  /* 0x00000003000075a7 */ /* 0x0022a400080011ff */
[----:B--2---:R-:W-:Y:S05]  /*9950*/  @!P0 NANOSLEEP.SYNCS 0x989680 ;  /* 0x009896800000895d */ /* 0x004fea0003900000 */
[----:B------:R-:W2:Y:S02]  /*9960*/  @!P0 SYNCS.PHASECHK.TRANS64 P0, [R0+URZ], R3 ;  /* 0x00000003000085a7 */ /* 0x000ea400080010ff */
[----:B--2---:R-:W-:Y:S05]  /*9970*/  @!P0 BRA `(.L_x_164) ;  /* 0xfffffffc00f08947 */ /* 0x004fea000383ffff */
[----:B------:R-:W-:Y:S05]  /*9980*/  BRA `(.L_x_165) ;  /* 0xffffff9400f87947 */ /* 0x000fea000383ffff */
.L_x_53:
[----:B------:R-:W-:-:S07]  /*9990*/  MOV R0, UR5 ;  /* 0x0000000500007c02 */ /* 0x000fce0008000f00 */
.L_x_166:
[----:B-1----:R1:W2:Y:S02]  /*99a0*/  SYNCS.PHASECHK.TRANS64.TRYWAIT P0, [R0+URZ], R3 ;  /* 0x00000003000075a7 */ /* 0x0022a400080011ff */
[----:B--2---:R-:W-:Y:S05]  /*99b0*/  @!P0 NANOSLEEP.SYNCS 0x989680 ;  /* 0x009896800000895d */ /* 0x004fea0003900000 */
[----:B------:R-:W2:Y:S02]  /*99c0*/  @!P0 SYNCS.PHASECHK.TRANS64 P0, [R0+URZ], R3 ;  /* 0x00000003000085a7 */ /* 0x000ea400080010ff */
[----:B--2---:R-:W-:Y:S05]  /*99d0*/  @!P0 BRA `(.L_x_166) ;  /* 0xfffffffc00f08947 */ /* 0x004fea000383ffff */
[----:B------:R-:W-:Y:S05]  /*99e0*/  BRA `(.L_x_167) ;  /* 0xffffff9800047947 */ /* 0x000fea000383ffff */
.L_x_54:
[----:B------:R-:W-:-:S07]  /*99f0*/  MOV R0, UR5 ;  /* 0x0000000500007c02 */ /* 0x000fce0008000f00 */
.L_x_168:
[----:B-1----:R1:W2:Y:S02]  /*9a00*/  SYNCS.PHASECHK.TRANS64.TRYWAIT P0, [R0+URZ], R3 ;  /* 0x00000003000075a7 */ /* 0x0022a400080011ff */
[----:B--2---:R-:W-:Y:S05]  /*9a10*/  @!P0 NANOSLEEP.SYNCS 0x989680 ;  /* 0x009896800000895d */ /* 0x004fea0003900000 */
[----:B------:R-:W2:Y:S02]  /*9a20*/  @!P0 SYNCS.PHASECHK.TRANS64 P0, [R0+URZ], R3 ;  /* 0x00000003000085a7 */ /* 0x000ea400080010ff */
[----:B--2---:R-:W-:Y:S05]  /*9a30*/  @!P0 BRA `(.L_x_168) ;  /* 0xfffffffc00f08947 */ /* 0x004fea000383ffff */
[----:B------:R-:W-:Y:S05]  /*9a40*/  BRA `(.L_x_169) ;  /* 0xffffff9800107947 */ /* 0x000fea000383ffff */
.L_x_55:
[----:B------:R-:W-:-:S07]  /*9a50*/  MOV R0, UR5 ;  /* 0x0000000500007c02 */ /* 0x000fce0008000f00 */
.L_x_170:
[----:B-1----:R1:W2:Y:S02]  /*9a60*/  SYNCS.PHASECHK.TRANS64.TRYWAIT P0, [R0+URZ], R3 ;  /* 0x00000003000075a7 */ /* 0x0022a400080011ff */
[----:B--2---:R-:W-:Y:S05]  /*9a70*/  @!P0 NANOSLEEP.SYNCS 0x989680 ;  /* 0x009896800000895d */ /* 0x004fea0003900000 */
[----:B------:R-:W2:Y:S02]  /*9a80*/  @!P0 SYNCS.PHASECHK.TRANS64 P0, [R0+URZ], R3 ;  /* 0x00000003000085a7 */ /* 0x000ea400080010ff */
[----:B--2---:R-:W-:Y:S05]  /*9a90*/  @!P0 BRA `(.L_x_170) ;  /* 0xfffffffc00f08947 */ /* 0x004fea000383ffff */
[----:B------:R-:W-:Y:S05]  /*9aa0*/  BRA `(.L_x_171) ;  /* 0xffffff98001c7947 */ /* 0x000fea000383ffff */
.L_x_56:
[----:B------:R-:W-:-:S07]  /*9ab0*/  MOV R0, UR5 ;  /* 0x0000000500007c02 */ /* 0x000fce0008000f00 */
.L_x_172:
[----:B-1----:R1:W2:Y:S02]  /*9ac0*/  SYNCS.PHASECHK.TRANS64.TRYWAIT P0, [R0+URZ], R3 ;  /* 0x00000003000075a7 */ /* 0x0022a400080011ff */
[----:B--2---:R-:W-:Y:S05]  /*9ad0*/  @!P0 NANOSLEEP.SYNCS 0x989680 ;  /* 0x009896800000895d */ /* 0x004fea0003900000 */
[----:B------:R-:W2:Y:S02]  /*9ae0*/  @!P0 SYNCS.PHASECHK.TRANS64 P0, [R0+URZ], R3 ;  /* 0x00000003000085a7 */ /* 0x000ea400080010ff */
[----:B--2---:R-:W-:Y:S05]  /*9af0*/  @!P0 BRA `(.L_x_172) ;  /* 0xfffffffc00f08947 */ /* 0x004fea000383ffff */
[----:B------:R-:W-:Y:S05]  /*9b00*/  BRA `(.L_x_173) ;  /* 0xffffff9800287947 */ /* 0x000fea000383ffff */
.L_x_57:
[----:B------:R-:W-:-:S07]  /*9b10*/  MOV R0, UR5 ;  /* 0x0000000500007c02 */ /* 0x000fce0008000f00 */
.L_x_174:
[----:B-1----:R1:W2:Y:S02]  /*9b20*/  SYNCS.PHASECHK.TRANS64.TRYWAIT P0, [R0+URZ], R3 ;  /* 0x00000003000075a7 */ /* 0x0022a400080011ff */
[----:B--2---:R-:W-:Y:S05]  /*9b30*/  @!P0 NANOSLEEP.SYNCS 0x989680 ;  /* 0x009896800000895d */ /* 0x004fea0003900000 */
[----:B------:R-:W2:Y:S02]  /*9b40*/  @!P0 SYNCS.PHASECHK.TRANS64 P0, [R0+URZ], R3 ;  /* 0x00000003000085a7 */ /* 0x000ea400080010ff */
[----:B--2---:R-:W-:Y:S05]  /*9b50*/  @!P0 BRA `(.L_x_174) ;  /* 0xfffffffc00f08947 */ /* 0x004fea000383ffff */
[----:B------:R-:W-:Y:S05]  /*9b60*/  BRA `(.L_x_175) ;  /* 0xffffff9800347947 */ /* 0x000fea000383ffff */
.L_x_58:
[----:B------:R-:W-:-:S07]  /*9b70*/  MOV R0, UR5 ;  /* 0x0000000500007c02 */ /* 0x000fce0008000f00 */
.L_x_176:
[----:B-1----:R1:W2:Y:S02]  /*9b80*/  SYNCS.PHASECHK.TRANS64.TRYWAIT P0, [R0+URZ], R3 ;  /* 0x00000003000075a7 */ /* 0x0022a400080011ff */
[----:B--2---:R-:W-:Y:S05]  /*9b90*/  @!P0 NANOSLEEP.SYNCS 0x989680 ;  /* 0x009896800000895d */ /* 0x004fea0003900000 */
[----:B------:R-:W2:Y:S02]  /*9ba0*/  @!P0 SYNCS.PHASECHK.TRANS64 P0, [R0+URZ], R3 ;  /* 0x00000003000085a7 */ /* 0x000ea400080010ff */
[----:B--2---:R-:W-:Y:S05]  /*9bb0*/  @!P0 BRA `(.L_x_176) ;  /* 0xfffffffc00f08947 */ /* 0x004fea000383ffff */
[----:B------:R-:W-:Y:S05]  /*9bc0*/  BRA `(.L_x_177) ;  /* 0xffffff9800407947 */ /* 0x000fea000383ffff */
.L_x_59:
[----:B------:R-:W-:-:S07]  /*9bd0*/  MOV R0, UR5 ;  /* 0x0000000500007c02 */ /* 0x000fce0008000f00 */
.L_x_178:
[----:B-1----:R1:W2:Y:S02]  /*9be0*/  SYNCS.PHASECHK.TRANS64.TRYWAIT P0, [R0+URZ], R3 ;  /* 0x00000003000075a7 */ /* 0x0022a400080011ff */
[----:B--2---:R-:W-:Y:S05]  /*9bf0*/  @!P0 NANOSLEEP.SYNCS 0x989680 ;  /* 0x009896800000895d */ /* 0x004fea0003900000 */
[----:B------:R-:W2:Y:S02]  /*9c00*/  @!P0 SYNCS.PHASECHK.TRANS64 P0, [R0+URZ], R3 ;  /* 0x00000003000085a7 */ /* 0x000ea400080010ff */
[----:B--2---:R-:W-:Y:S05]  /*9c10*/  @!P0 BRA `(.L_x_178) ;  /* 0xfffffffc00f08947 */ /* 0x004fea000383ffff */
[----:B------:R-:W-:Y:S05]  /*9c20*/  BRA `(.L_x_179) ;  /* 0xffffff98004c7947 */ /* 0x000fea000383ffff */
.L_x_60:
[----:B------:R-:W-:-:S07]  /*9c30*/  MOV R0, UR5 ;  /* 0x0000000500007c02 */ /* 0x000fce0008000f00 */
.L_x_180:
[----:B-1----:R1:W2:Y:S02]  /*9c40*/  SYNCS.PHASECHK.TRANS64.TRYWAIT P0, [R0+URZ], R3 ;  /* 0x00000003000075a7 */ /* 0x0022a400080011ff */
[----:B--2---:R-:W-:Y:S05]  /*9c50*/  @!P0 NANOSLEEP.SYNCS 0x989680 ;  /* 0x009896800000895d */ /* 0x004fea0003900000 */
[----:B------:R-:W2:Y:S02]  /*9c60*/  @!P0 SYNCS.PHASECHK.TRANS64 P0, [R0+URZ], R3 ;  /* 0x00000003000085a7 */ /* 0x000ea400080010ff */
[----:B--2---:R-:W-:Y:S05]  /*9c70*/  @!P0 BRA `(.L_x_180) ;  /* 0xfffffffc00f08947 */ /* 0x004fea000383ffff */
[----:B------:R-:W-:Y:S05]  /*9c80*/  BRA `(.L_x_181) ;  /* 0xffffff9800587947 */ /* 0x000fea000383ffff */
.L_x_61:
[----:B------:R-:W-:-:S07]  /*9c90*/  MOV R0, UR5 ;  /* 0x0000000500007c02 */ /* 0x000fce0008000f00 */
.L_x_182:
[----:B-1----:R1:W2:Y:S02]  /*9ca0*/  SYNCS.PHASECHK.TRANS64.TRYWAIT P0, [R0+URZ], R3 ;  /* 0x00000003000075a7 */ /* 0x0022a400080011ff */
[----:B--2---:R-:W-:Y:S05]  /*9cb0*/  @!P0 NANOSLEEP.SYNCS 0x989680 ;  /* 0x009896800000895d */ /* 0x004fea0003900000 */
[----:B------:R-:W2:Y:S02]  /*9cc0*/  @!P0 SYNCS.PHASECHK.TRANS64 P0, [R0+URZ], R3 ;  /* 0x00000003000085a7 */ /* 0x000ea400080010ff */
[----:B--2---:R-:W-:Y:S05]  /*9cd0*/  @!P0 BRA `(.L_x_182) ;  /* 0xfffffffc00f08947 */ /* 0x004fea000383ffff */
[----:B------:R-:W-:Y:S05]  /*9ce0*/  BRA `(.L_x_183) ;  /* 0xffffff9800647947 */ /* 0x000fea000383ffff */
.L_x_62:
[----:B------:R-:W-:-:S07]  /*9cf0*/  MOV R0, UR5 ;  /* 0x0000000500007c02 */ /* 0x000fce0008000f00 */
.L_x_184:
[----:B-1----:R1:W2:Y:S02]  /*9d00*/  SYNCS.PHASECHK.TRANS64.TRYWAIT P0, [R0+URZ], R3 ;  /* 0x00000003000075a7 */ /* 0x0022a400080011ff */
[----:B--2---:R-:W-:Y:S05]  /*9d10*/  @!P0 NANOSLEEP.SYNCS 0x989680 ;  /* 0x009896800000895d */ /* 0x004fea0003900000 */
[----:B------:R-:W2:Y:S02]  /*9d20*/  @!P0 SYNCS.PHASECHK.TRANS64 P0, [R0+URZ], R3 ;  /* 0x00000003000085a7 */ /* 0x000ea400080010ff */
[----:B--2---:R-:W-:Y:S05]  /*9d30*/  @!P0 BRA `(.L_x_184) ;  /* 0xfffffffc00f08947 */ /* 0x004fea000383ffff */
[----:B------:R-:W-:Y:S05]  /*9d40*/  BRA `(.L_x_185) ;  /* 0xffffff9800707947 */ /* 0x000fea000383ffff */
.L_x_63:
[----:B------:R-:W-:-:S07]  /*9d50*/  MOV R0, UR5 ;  /* 0x0000000500007c02 */ /* 0x000fce0008000f00 */
.L_x_186:
[----:B-1----:R1:W2:Y:S02]  /*9d60*/  SYNCS.PHASECHK.TRANS64.TRYWAIT P0, [R0+URZ], R3 ;  /* 0x00000003000075a7 */ /* 0x0022a400080011ff */
[----:B--2---:R-:W-:Y:S05]  /*9d70*/  @!P0 NANOSLEEP.SYNCS 0x989680 ;  /* 0x009896800000895d */ /* 0x004fea0003900000 */
[----:B------:R-:W2:Y:S02]  /*9d80*/  @!P0 SYNCS.PHASECHK.TRANS64 P0, [R0+URZ], R3 ;  /* 0x00000003000085a7 */ /* 0x000ea400080010ff */
[----:B--2---:R-:W-:Y:S05]  /*9d90*/  @!P0 BRA `(.L_x_186) ;  /* 0xfffffffc00f08947 */ /* 0x004fea000383ffff */
[----:B------:R-:W-:Y:S05]  /*9da0*/  BRA `(.L_x_187) ;  /* 0xffffff98007c7947 */ /* 0x000fea000383ffff */
.L_x_64:
[----:B------:R-:W-:-:S07]  /*9db0*/  MOV R0, UR5 ;  /* 0x0000000500007c02 */ /* 0x000fce0008000f00 */
.L_x_188:
[----:B-1----:R1:W2:Y:S02]  /*9dc0*/  SYNCS.PHASECHK.TRANS64.TRYWAIT P0, [R0+URZ], R3 ;  /* 0x00000003000075a7 */ /* 0x0022a400080011ff */
[----:B--2---:R-:W-:Y:S05]  /*9dd0*/  @!P0 NANOSLEEP.SYNCS 0x989680 ;  /* 0x009896800000895d */ /* 0x004fea0003900000 */
[----:B------:R-:W2:Y:S02]  /*9de0*/  @!P0 SYNCS.PHASECHK.TRANS64 P0, [R0+URZ], R3 ;  /* 0x00000003000085a7 */ /* 0x000ea400080010ff */
[----:B--2---:R-:W-:Y:S05]  /*9df0*/  @!P0 BRA `(.L_x_188) ;  /* 0xfffffffc00f08947 */ /* 0x004fea000383ffff */
[----:B------:R-:W-:Y:S05]  /*9e00*/  BRA `(.L_x_189) ;  /* 0xffffff9800887947 */ /* 0x000fea000383ffff */
.L_x_67:
[----:B--2---:R2:W3:Y:S02]  /*9e10*/  SYNCS.PHASECHK.TRANS64.TRYWAIT P0, [R0+URZ+0x1a0], R5 ;  /* 0x0001a005000075a7 */ /* 0x0044e400080011ff */
[----:B---3--:R-:W-:Y:S05]  /*9e20*/  @!P0 NANOSLEEP.SYNCS 0x989680 ;  /* 0x009896800000895d */ /* 0x008fea0003900000 */
[----:B------:R-:W3:Y:S02]  /*9e30*/  @!P0 SYNCS.PHASECHK.TRANS64 P0, [R0+URZ+0x1a0], R5 ;  /* 0x0001a005000085a7 */ /* 0x000ee400080010ff */
[----:B---3--:R-:W-:Y:S05]  /*9e40*/  @!P0 BRA `(.L_x_67) ;  /* 0xfffffffc00f08947 */ /* 0x008fea000383ffff */
[----:B------:R-:W-:Y:S05]  /*9e50*/  BRA `(.L_x_190) ;  /* 0xffffff9800e47947 */ /* 0x000fea000383ffff */
.L_x_68:
[----:B------:R-:W-:-:S07]  /*9e60*/  MOV R0, UR4 ;  /* 0x0000000400007c02 */ /* 0x000fce0008000f00 */
.L_x_191:
[----:B--2---:R2:W3:Y:S02]  /*9e70*/  SYNCS.PHASECHK.TRANS64.TRYWAIT P0, [R0+URZ+0x170], R7 ;  /* 0x00017007000075a7 */ /* 0x0044e400080011ff */
[----:B---3--:R-:W-:Y:S05]  /*9e80*/  @!P0 NANOSLEEP.SYNCS 0x989680 ;  /* 0x009896800000895d */ /* 0x008fea0003900000 */
[----:B------:R-:W3:Y:S02]  /*9e90*/  @!P0 SYNCS.PHASECHK.TRANS64 P0, [R0+URZ+0x170], R7 ;  /* 0x00017007000085a7 */ /* 0x000ee400080010ff */
[----:B---3--:R-:W-:Y:S05]  /*9ea0*/  @!P0 BRA `(.L_x_191) ;  /* 0xfffffffc00f08947 */ /* 0x008fea000383ffff */
[----:B------:R-:W-:Y:S05]  /*9eb0*/  BRA `(.L_x_192) ;  /* 0xffffff9800f47947 */ /* 0x000fea000383ffff */
.L_x_69:
[----:B--2---:R2:W3:Y:S02]  /*9ec0*/  SYNCS.PHASECHK.TRANS64.TRYWAIT P1, [R0+URZ+0x160], R5 ;  /* 0x00016005000075a7 */ /* 0x0044e400080211ff */
[----:B---3--:R-:W-:Y:S05]  /*9ed0*/  @!P1 NANOSLEEP.SYNCS 0x989680 ;  /* 0x009896800000995d */ /* 0x008fea0003900000 */
[----:B------:R-:W3:Y:S02]  /*9ee0*/  @!P1 SYNCS.PHASECHK.TRANS64 P1, [R0+URZ+0x160], R5 ;  /* 0x00016005000095a7 */ /* 0x000ee400080210ff */
[----:B---3--:R-:W-:Y:S05]  /*9ef0*/  @!P1 BRA `(.L_x_69) ;  /* 0xfffffffc00f09947 */ /* 0x008fea000383ffff */
[----:B------:R-:W-:Y:S05]  /*9f00*/  BRA `(.L_x_193) ;  /* 0xffffff9c00247947 */ /* 0x000fea000383ffff */
.L_x_72:
[----:B------:R-:W-:-:S07]  /*9f10*/  MOV R0, UR4 ;  /* 0x0000000400007c02 */ /* 0x000fce0008000f00 */
.L_x_194:
[----:B--2---:R2:W3:Y:S02]  /*9f20*/  SYNCS.PHASECHK.TRANS64.TRYWAIT P0, [R0+URZ+0x170], R3 ;  /* 0x00017003000075a7 */ /* 0x0044e400080011ff */
[----:B---3--:R-:W-:Y:S05]  /*9f30*/  @!P0 NANOSLEEP.SYNCS 0x989680 ;  /* 0x009896800000895d */ /* 0x008fea0003900000 */
[----:B------:R-:W3:Y:S02]  /*9f40*/  @!P0 SYNCS.PHASECHK.TRANS64 P0, [R0+URZ+0x170], R3 ;  /* 0x00017003000085a7 */ /* 0x000ee400080010ff */
[----:B---3--:R-:W-:Y:S05]  /*9f50*/  @!P0 BRA `(.L_x_194) ;  /* 0xfffffffc00f08947 */ /* 0x008fea000383ffff */
[----:B------:R-:W-:Y:S05]  /*9f60*/  BRA `(.L_x_71) ;  /* 0xffffff9c00787947 */ /* 0x000fea000383ffff */
.L_x_81:
[----:B--2---:R-:W-:-:S04]  /*9f70*/  MOV R5, UR5 ;  /* 0x0000000500057c02 */ /* 0x004fc80008000f00 */
[----:B------:R2:W3:Y:S03]  /*9f80*/  SYNCS.PHASECHK.TRANS64.TRYWAIT P0, [R5+URZ+0x8], R6 ;  /* 0x00000806050075a7 */ /* 0x0004e600080011ff */
[----:B---3--:R-:W-:Y:S05]  /*9f90*/  @!P0 NANOSLEEP.SYNCS 0x989680 ;  /* 0x009896800000895d */ /* 0x008fea0003900000 */
[----:B------:R-:W3:Y:S02]  /*9fa0*/  @!P0 SYNCS.PHASECHK.TRANS64 P0, [R5+URZ+0x8], R6 ;  /* 0x00000806050085a7 */ /* 0x000ee400080010ff */
[----:B---3--:R-:W-:Y:S05]  /*9fb0*/  @!P0 BRA `(.L_x_81) ;  /* 0xfffffffc00ec8947 */ /* 0x008fea000383ffff */
[----:B------:R-:W-:Y:S05]  /*9fc0*/  BRA `(.L_x_80) ;  /* 0xffffffa0002c7947 */ /* 0x000fea000383ffff */
.L_x_83:
[----:B------:R-:W-:Y:S01]  /*9fd0*/  BSSY B0, `(.L_x_195) ;  /* 0x0000006000007945 */ /* 0x000fe20003800000 */
[----:B------:R-:W-:-:S07]  /*9fe0*/  MOV R15, 0xffffffff ;  /* 0xffffffff000f7802 */ /* 0x000fce0000000f00 */
[----:B-12--5:R-:W-:Y:S05]  /*9ff0*/  WARPSYNC.COLLECTIVE R15, `(.L_x_196) ;  /* 0x000000000f0c7348 */ /* 0x026fea0003c00000 */
[----:B------:R-:W-:Y:S02]  /*a000*/  ELECT P6, UR79, PT ;  /* 0x00000000004f782f */ /* 0x000fe400038c0000 */
[----:B------:R-:W-:Y:S01]  /*a010*/  MOV R14, UR79 ;  /* 0x0000004f000e7c02 */ /* 0x000fe20008000f00 */
[----:B-12--5:R-:W-:Y:S10]  /*a020*/  ENDCOLLECTIVE ;  /* 0x000000000000791b */ /* 0x026ff40003800000 */
.L_x_196:
[----:B------:R-:W-:Y:S05]  /*a030*/  BSYNC B0 ;  /* 0x0000000000007941 */ /* 0x000fea0003800000 */
.L_x_195:
[----:B------:R-:W-:Y:S01]  /*a040*/  PLOP3.LUT P0, PT, P6, PT, PT, 0x80, 0x8 ;  /* 0x000000000008781c */ /* 0x000fe2000370f070 */
[----:B------:R-:W-:-:S12]  /*a050*/  BRA `(.L_x_197) ;  /* 0xffffffa000587947 */ /* 0x000fd8000383ffff */
.L_x_85:
[----:B--2---:R-:W-:-:S04]  /*a060*/  MOV R3, UR5 ;  /* 0x0000000500037c02 */ /* 0x004fc80008000f00 */
[----:B------:R2:W3:Y:S03]  /*a070*/  SYNCS.PHASECHK.TRANS64.TRYWAIT P0, [R3+URZ+0x8], R4 ;  /* 0x00000804030075a7 */ /* 0x0004e600080011ff */
[----:B---3--:R-:W-:Y:S05]  /*a080*/  @!P0 NANOSLEEP.SYNCS 0x989680 ;  /* 0x009896800000895d */ /* 0x008fea0003900000 */
[----:B------:R-:W3:Y:S02]  /*a090*/  @!P0 SYNCS.PHASECHK.TRANS64 P0, [R3+URZ+0x8], R4 ;  /* 0x00000804030085a7 */ /* 0x000ee400080010ff */
[----:B---3--:R-:W-:Y:S05]  /*a0a0*/  @!P0 BRA `(.L_x_85) ;  /* 0xfffffffc00ec8947 */ /* 0x008fea000383ffff */
[----:B------:R-:W-:Y:S05]  /*a0b0*/  BRA `(.L_x_84) ;  /* 0xffffffa0005c7947 */ /* 0x000fea000383ffff */
.L_x_86:
[----:B-1----:R1:W2:Y:S02]  /*a0c0*/  SYNCS.PHASECHK.TRANS64.TRYWAIT P0, [R2+URZ+0x160], R5 ;  /* 0x00016005020075a7 */ /* 0x0022a400080011ff */
[----:B--2---:R-:W-:Y:S05]  /*a0d0*/  @!P0 NANOSLEEP.SYNCS 0x989680 ;  /* 0x009896800000895d */ /* 0x004fea0003900000 */
[----:B------:R-:W2:Y:S02]  /*a0e0*/  @!P0 SYNCS.PHASECHK.TRANS64 P0, [R2+URZ+0x160], R5 ;  /* 0x00016005020085a7 */ /* 0x000ea400080010ff */
[----:B--2---:R-:W-:Y:S05]  /*a0f0*/  @!P0 BRA `(.L_x_86) ;  /* 0xfffffffc00f08947 */ /* 0x004fea000383ffff */
[----:B------:R-:W-:Y:S05]  /*a100*/  BRA `(.L_x_198) ;  /* 0xffffffa4007c7947 */ /* 0x000fea000383ffff */
.L_x_90:
[----:B------:R-:W-:-:S07]  /*a110*/  MOV R0, UR41 ;  /* 0x0000002900007c02 */ /* 0x000fce0008000f00 */
.L_x_199:
[----:B-1----:R1:W2:Y:S02]  /*a120*/  SYNCS.PHASECHK.TRANS64.TRYWAIT P0, [R0+URZ+0x190], R5 ;  /* 0x00019005000075a7 */ /* 0x0022a400080011ff */
[----:B--2---:R-:W-:Y:S05]  /*a130*/  @!P0 NANOSLEEP.SYNCS 0x989680 ;  /* 0x009896800000895d */ /* 0x004fea0003900000 */
[----:B------:R-:W2:Y:S02]  /*a140*/  @!P0 SYNCS.PHASECHK.TRANS64 P0, [R0+URZ+0x190], R5 ;  /* 0x00019005000085a7 */ /* 0x000ea400080010ff */
[----:B--2---:R-:W-:Y:S05]  /*a150*/  @!P0 BRA `(.L_x_199) ;  /* 0xfffffffc00f08947 */ /* 0x004fea000383ffff */
[----:B------:R-:W-:Y:S05]  /*a160*/  BRA `(.L_x_200) ;  /* 0xffffffac00147947 */ /* 0x000fea000383ffff */
.L_x_93:
[----:B------:R-:W-:Y:S07]  /*a170*/  MOV R0, UR7 ;  /* 0x0000000700007c02 */ /* 0x000fee0008000f00 */
.L_x_201:
[----:B-1----:R1:W2:Y:S02]  /*a180*/  SYNCS.PHASECHK.TRANS64.TRYWAIT P0, [R0+URZ], R5 ;  /* 0x00000005000075a7 */ /* 0x0022a400080011ff */
[----:B--2---:R-:W-:Y:S05]  /*a190*/  @!P0 NANOSLEEP.SYNCS 0x989680 ;  /* 0x009896800000895d */ /* 0x004fea0003900000 */
[----:B------:R-:W2:Y:S02]  /*a1a0*/  @!P0 SYNCS.PHASECHK.TRANS64 P0, [R0+URZ], R5 ;  /* 0x00000005000085a7 */ /* 0x000ea400080010ff */
[----:B--2---:R-:W-:Y:S05]  /*a1b0*/  @!P0 BRA `(.L_x_201) ;  /* 0xfffffffc00f08947 */ /* 0x004fea000383ffff */
[----:B------:R-:W-:Y:S05]  /*a1c0*/  BRA `(.L_x_92) ;  /* 0xffffffac00547947 */ /* 0x000fea000383ffff */
.L_x_97:
[----:B-1----:R-:W-:-:S07]  /*a1d0*/  MOV R0, UR4 ;  /* 0x0000000400007c02 */ /* 0x002fce0008000f00 */
.L_x_202:
[----:B-1----:R1:W2:Y:S02]  /*a1e0*/  SYNCS.PHASECHK.TRANS64.TRYWAIT P0, [R0+URZ], R3 ;  /* 0x00000003000075a7 */ /* 0x0022a400080011ff */
[----:B--2---:R-:W-:Y:S05]  /*a1f0*/  @!P0 NANOSLEEP.SYNCS 0x989680 ;  /* 0x009896800000895d */ /* 0x004fea0003900000 */
[----:B------:R-:W2:Y:S02]  /*a200*/  @!P0 SYNCS.PHASECHK.TRANS64 P0, [R0+URZ], R3 ;  /* 0x00000003000085a7 */ /* 0x000ea400080010ff */
[----:B--2---:R-:W-:Y:S05]  /*a210*/  @!P0 BRA `(.L_x_202) ;  /* 0xfffffffc00f08947 */ /* 0x004fea000383ffff */
[----:B------:R-:W-:Y:S05]  /*a220*/  BRA `(.L_x_203) ;  /* 0xffffffb000447947 */ /* 0x000fea000383ffff */
.L_x_100:
[----:B------:R-:W-:-:S07]  /*a230*/  MOV R0, UR22 ;  /* 0x0000001600007c02 */ /* 0x000fce0008000f00 */
.L_x_204:
[----:B-1----:R1:W2:Y:S02]  /*a240*/  SYNCS.PHASECHK.TRANS64.TRYWAIT P1, [R0+URZ+0x1c0], R3 ;  /* 0x0001c003000075a7 */ /* 0x0022a400080211ff */
[----:B--2---:R-:W-:Y:S05]  /*a250*/  @!P1 NANOSLEEP.SYNCS 0x989680 ;  /* 0x009896800000995d */ /* 0x004fea0003900000 */
[----:B------:R-:W2:Y:S02]  /*a260*/  @!P1 SYNCS.PHASECHK.TRANS64 P1, [R0+URZ+0x1c0], R3 ;  /* 0x0001c003000095a7 */ /* 0x000ea400080210ff */
[----:B--2---:R-:W-:Y:S05]  /*a270*/  @!P1 BRA `(.L_x_204) ;  /* 0xfffffffc00f09947 */ /* 0x004fea000383ffff */
[----:B------:R-:W-:Y:S05]  /*a280*/  BRA `(.L_x_205) ;  /* 0xffffffb000907947 */ /* 0x000fea000383ffff */
.L_x_105:
[----:B--2---:R2:W3:Y:S02]  /*a290*/  SYNCS.PHASECHK.TRANS64.TRYWAIT P0, [R8+URZ+0x160], R5 ;  /* 0x00016005080075a7 */ /* 0x0044e400080011ff */
[----:B---3--:R-:W-:Y:S05]  /*a2a0*/  @!P0 NANOSLEEP.SYNCS 0x989680 ;  /* 0x009896800000895d */ /* 0x008fea0003900000 */
[----:B------:R-:W3:Y:S02]  /*a2b0*/  @!P0 SYNCS.PHASECHK.TRANS64 P0, [R8+URZ+0x160], R5 ;  /* 0x00016005080085a7 */ /* 0x000ee400080010ff */
[----:B---3--:R-:W-:Y:S05]  /*a2c0*/  @!P0 BRA `(.L_x_105) ;  /* 0xfffffffc00f08947 */ /* 0x008fea000383ffff */
[----:B------:R-:W-:Y:S05]  /*a2d0*/  BRA `(.L_x_206) ;  /* 0xffffffb400b87947 */ /* 0x000fea000383ffff */
.L_x_108:
[----:B------:R-:W-:Y:S07]  /*a2e0*/  MOV R0, UR24 ;  /* 0x0000001800007c02 */ /* 0x000fee0008000f00 */
.L_x_207:
[----:B--2---:R2:W3:Y:S02]  /*a2f0*/  SYNCS.PHASECHK.TRANS64.TRYWAIT P1, [R0+URZ+0x158], R5 ;  /* 0x00015805000075a7 */ /* 0x0044e400080211ff */
[----:B---3--:R-:W-:Y:S05]  /*a300*/  @!P1 NANOSLEEP.SYNCS 0x989680 ;  /* 0x009896800000995d */ /* 0x008fea0003900000 */
[----:B------:R-:W3:Y:S02]  /*a310*/  @!P1 SYNCS.PHASECHK.TRANS64 P1, [R0+URZ+0x158], R5 ;  /* 0x00015805000095a7 */ /* 0x000ee400080210ff */
[----:B---3--:R-:W-:Y:S05]  /*a320*/  @!P1 BRA `(.L_x_207) ;  /* 0xfffffffc00f09947 */ /* 0x008fea000383ffff */
[----:B------:R-:W-:Y:S05]  /*a330*/  BRA `(.L_x_107) ;  /* 0xffffffbc00307947 */ /* 0x000fea000383ffff */
.L_x_111:
[----:B------:R-:W-:Y:S07]  /*a340*/  MOV R0, UR4 ;  /* 0x0000000400007c02 */ /* 0x000fee0008000f00 */
.L_x_208:
[----:B--2---:R2:W3:Y:S02]  /*a350*/  SYNCS.PHASECHK.TRANS64.TRYWAIT P0, [R0+URZ+0x138], R5 ;  /* 0x00013805000075a7 */ /* 0x0044e400080011ff */
[----:B---3--:R-:W-:Y:S05]  /*a360*/  @!P0 NANOSLEEP.SYNCS 0x989680 ;  /* 0x009896800000895d */ /* 0x008fea0003900000 */
[----:B------:R-:W3:Y:S02]  /*a370*/  @!P0 SYNCS.PHASECHK.TRANS64 P0, [R0+URZ+0x138], R5 ;  /* 0x00013805000085a7 */ /* 0x000ee400080010ff */
[----:B---3--:R-:W-:Y:S05]  /*a380*/  @!P0 BRA `(.L_x_208) ;  /* 0xfffffffc00f08947 */ /* 0x008fea000383ffff */
[----:B------:R-:W-:Y:S05]  /*a390*/  BRA `(.L_x_209) ;  /* 0xffffffbc008c7947 */ /* 0x000fea000383ffff */
.L_x_112:
[----:B------:R-:W-:Y:S07]  /*a3a0*/  MOV R5, UR5 ;  /* 0x0000000500057c02 */ /* 0x000fee0008000f00 */
.L_x_210:
[----:B--2---:R2:W3:Y:S02]  /*a3b0*/  SYNCS.PHASECHK.TRANS64.TRYWAIT P0, [R5+URZ+0x138], R0 ;  /* 0x00013800050075a7 */ /* 0x0044e400080011ff */
[----:B---3--:R-:W-:Y:S05]  /*a3c0*/  @!P0 NANOSLEEP.SYNCS 0x989680 ;  /* 0x009896800000895d */ /* 0x008fea0003900000 */
[----:B------:R-:W3:Y:S02]  /*a3d0*/  @!P0 SYNCS.PHASECHK.TRANS64 P0, [R5+URZ+0x138], R0 ;  /* 0x00013800050085a7 */ /* 0x000ee400080010ff */
[----:B---3--:R-:W-:Y:S05]  /*a3e0*/  @!P0 BRA `(.L_x_210) ;  /* 0xfffffffc00f08947 */ /* 0x008fea000383ffff */
[----:B------:R-:W-:Y:S05]  /*a3f0*/  BRA `(.L_x_211) ;  /* 0xffffffbc00f47947 */ /* 0x000fea000383ffff */
.L_x_114:
[----:B------:R-:W-:-:S07]  /*a400*/  MOV R0, UR4 ;  /* 0x0000000400007c02 */ /* 0x000fce0008000f00 */
.L_x_212:
[----:B--2---:R2:W3:Y:S02]  /*a410*/  SYNCS.PHASECHK.TRANS64.TRYWAIT P0, [R0+URZ], R3 ;  /* 0x00000003000075a7 */ /* 0x0044e400080011ff */
[----:B---3--:R-:W-:Y:S05]  /*a420*/  @!P0 NANOSLEEP.SYNCS 0x989680 ;  /* 0x009896800000895d */ /* 0x008fea0003900000 */
[----:B------:R-:W3:Y:S02]  /*a430*/  @!P0 SYNCS.PHASECHK.TRANS64 P0, [R0+URZ], R3 ;  /* 0x00000003000085a7 */ /* 0x000ee400080010ff */
[----:B---3--:R-:W-:Y:S05]  /*a440*/  @!P0 BRA `(.L_x_212) ;  /* 0xfffffffc00f08947 */ /* 0x008fea000383ffff */
[----:B------:R-:W-:Y:S05]  /*a450*/  BRA `(.L_x_213) ;  /* 0xffffffc000887947 */ /* 0x000fea000383ffff */
.L_x_115:
[----:B------:R-:W-:-:S07]  /*a460*/  MOV R0, UR5 ;  /* 0x0000000500007c02 */ /* 0x000fce0008000f00 */
.L_x_214:
[----:B--2---:R2:W3:Y:S02]  /*a470*/  SYNCS.PHASECHK.TRANS64.TRYWAIT P0, [R0+URZ], R3 ;  /* 0x00000003000075a7 */ /* 0x0044e400080011ff */
[----:B---3--:R-:W-:Y:S05]  /*a480*/  @!P0 NANOSLEEP.SYNCS 0x989680 ;  /* 0x009896800000895d */ /* 0x008fea0003900000 */
[----:B------:R-:W3:Y:S02]  /*a490*/  @!P0 SYNCS.PHASECHK.TRANS64 P0, [R0+URZ], R3 ;  /* 0x00000003000085a7 */ /* 0x000ee400080010ff */
[----:B---3--:R-:W-:Y:S05]  /*a4a0*/  @!P0 BRA `(.L_x_214) ;  /* 0xfffffffc00f08947 */ /* 0x008fea000383ffff */
[----:B------:R-:W-:Y:S05]  /*a4b0*/  BRA `(.L_x_215) ;  /* 0xffffffc000947947 */ /* 0x000fea000383ffff */
.L_x_117:
[----:B-1----:R1:W2:Y:S02]  /*a4c0*/  SYNCS.PHASECHK.TRANS64.TRYWAIT P0, [R0+URZ+0x160], R3 ;  /* 0x00016003000075a7 */ /* 0x0022a400080011ff */
[----:B--2---:R-:W-:Y:S05]  /*a4d0*/  @!P0 NANOSLEEP.SYNCS 0x989680 ;  /* 0x009896800000895d */ /* 0x004fea0003900000 */
[----:B------:R-:W2:Y:S02]  /*a4e0*/  @!P0 SYNCS.PHASECHK.TRANS64 P0, [R0+URZ+0x160], R3 ;  /* 0x00016003000085a7 */ /* 0x000ea400080010ff */
[----:B--2---:R-:W-:Y:S05]  /*a4f0*/  @!P0 BRA `(.L_x_117) ;  /* 0xfffffffc00f08947 */ /* 0x004fea000383ffff */
[----:B------:R-:W-:Y:S05]  /*a500*/  BRA `(.L_x_216) ;  /* 0xffffffc400787947 */ /* 0x000fea000383ffff */
.L_x_127:
[----:B-1----:R1:W3:Y:S02]  /*a510*/  SYNCS.PHASECHK.TRANS64.TRYWAIT P1, [R0+URZ+0x120], R3 ;  /* 0x00012003000075a7 */ /* 0x0022e400080211ff */
[----:B---3--:R-:W-:Y:S05]  /*a520*/  @!P1 NANOSLEEP.SYNCS 0x989680 ;  /* 0x009896800000995d */ /* 0x008fea0003900000 */
[----:B------:R-:W3:Y:S02]  /*a530*/  @!P1 SYNCS.PHASECHK.TRANS64 P1, [R0+URZ+0x120], R3 ;  /* 0x00012003000095a7 */ /* 0x000ee400080210ff */
[----:B---3--:R-:W-:Y:S05]  /*a540*/  @!P1 BRA `(.L_x_127) ;  /* 0xfffffffc00f09947 */ /* 0x008fea000383ffff */
[----:B------:R-:W-:Y:S05]  /*a550*/  BRA `(.L_x_126) ;  /* 0xffffffd400187947 */ /* 0x000fea000383ffff */
.L_x_129:
[----:B-1----:R1:W4:Y:S02]  /*a560*/  SYNCS.PHASECHK.TRANS64.TRYWAIT P0, [R89+URZ+0x180], R2 ;  /* 0x00018002590075a7 */ /* 0x00232400080011ff */
[----:B----4-:R-:W-:Y:S05]  /*a570*/  @!P0 NANOSLEEP.SYNCS 0x989680 ;  /* 0x009896800000895d */ /* 0x010fea0003900000 */
[----:B------:R-:W4:Y:S02]  /*a580*/  @!P0 SYNCS.PHASECHK.TRANS64 P0, [R89+URZ+0x180], R2 ;  /* 0x00018002590085a7 */ /* 0x000f2400080010ff */
[----:B----4-:R-:W-:Y:S05]  /*a590*/  @!P0 BRA `(.L_x_129) ;  /* 0xfffffffc00f08947 */ /* 0x010fea000383ffff */
[----:B------:R-:W-:Y:S05]  /*a5a0*/  BRA `(.L_x_128) ;  /* 0xffffffd400507947 */ /* 0x000fea000383ffff */
.L_x_140:
[----:B--2---:R2:W4:Y:S02]  /*a5b0*/  SYNCS.PHASECHK.TRANS64.TRYWAIT P0, [R2+URZ+0x120], R111 ;  /* 0x0001206f020075a7 */ /* 0x00452400080011ff */
[----:B----4-:R-:W-:Y:S05]  /*a5c0*/  @!P0 NANOSLEEP.SYNCS 0x989680 ;  /* 0x009896800000895d */ /* 0x010fea0003900000 */
[----:B------:R-:W4:Y:S02]  /*a5d0*/  @!P0 SYNCS.PHASECHK.TRANS64 P0, [R2+URZ+0x120], R111 ;  /* 0x0001206f020085a7 */ /* 0x000f2400080010ff */
[----:B----4-:R-:W-:Y:S05]  /*a5e0*/  @!P0 BRA `(.L_x_140) ;  /* 0xfffffffc00f08947 */ /* 0x010fea000383ffff */
[----:B------:R-:W-:Y:S05]  /*a5f0*/  BRA `(.L_x_139) ;  /* 0xffffffe000407947 */ /* 0x000fea000383ffff */
        .weak           $__internal_0_$__cuda_sm10x_tcgen05_guardrail_trap_col_being_dealloced_not_returned_by_alloc
        .type           $__internal_0_$__cuda_sm10x_tcgen05_guardrail_trap_col_being_dealloced_not_returned_by_alloc,@function
        .size           $__internal_0_$__cuda_sm10x_tcgen05_guardrail_trap_col_being_dealloced_not_returned_by_alloc,($__internal_1_$__cuda_sm10x_tcgen05_guardrail_trap_phase_invalid_during_alloc - $__internal_0_$__cuda_sm10x_tcgen05_guardrail_trap_col_being_dealloced_not_returned_by_alloc)
$__internal_0_$__cuda_sm10x_tcgen05_guardrail_trap_col_being_dealloced_not_returned_by_alloc:
[----:B------:R-:W-:Y:S05]  /*a600*/  BPT.TRAP 0x1 ;  /* 0x000000040000795c */ /* 0x000fea0000300000 */
[----:B------:R-:W-:-:S04]  /*a610*/  HFMA2 R3, -RZ, RZ, 0, 0 ;  /* 0x00000000ff037431 */ /* 0x000fc800000001ff */
[----:B------:R-:W-:Y:S05]  /*a620*/  RET.REL.NODEC R2 `(_ZN7cutlass13device_kernelINS_4gemm6kernel13GemmUniversalIN4cute5tupleIJiiiiEEENS1_10collective13CollectiveMmaINS1_46MainloopSm100TmaUmmaWarpSpecializedBlockScaledILi18ELi2ELi2ENS5_IJNS4_1CILi8EEENSA_ILi1EEESC_EEEEENS5_IJNSA_ILi256EEENSA_ILi64EEENSA_ILi128EEEEEENS5_IJNS_12float_e2m1_tENS_13float_ue8m0_tEEEENS5_IJNS5_IJlSC_lEEENS4_6LayoutINS5_IJNS5_IJNS5_IJNSA_ILi32EEENSA_ILi4EEEEEEiEEESR_NS5_IJSC_iEEEEEENS5_IJNS5_IJNS5_IJNSA_ILi16EEESP_EEEiEEENS5_IJNS5_IJNSA_ILi0EEESC_EEENSA_ILi512EEEEEENS5_IJSX_iEEEEEEEEEEESL_S14_NS4_8TiledMMAINS4_8MMA_AtomIJNS4_23SM100_MMA_MXF4_2x1SM_SSISJ_SJ_fSK_Li256ELi64ELi32ELNS4_4UMMA5MajorE0ELS19_0ELNS18_7ScaleInE0ELS1A_0EEEEEENSN_INS5_IJSC_SC_SC_EEENS5_IJSX_SX_SX_EEEEENS5_IJNS4_10UnderscoreES1G_S1G_EEEEENS5_IJNS4_18SM100_TMA_2SM_LOADES1J_EEENS5_IJNS4_14ComposedLayoutINS4_7SwizzleILi2ELi4ELi3EEENS4_18smem_ptr_flag_bitsILi4EEENSN_INS5_IJSB_SH_EEENS5_IJSH_SC_EEEEEEENSN_INS5_IJNS5_IJNS5_IJSQ_SC_EEENS5_IJSO_NSA_ILi2EEEEEEEEESC_NS5_IJS1V_SC_EEEEEENS5_IJNS5_IJNS5_IJSV_SZ_EEESY_EEESX_NS5_IJS1V_SZ_EEEEEEEEEEEvNS4_8identityENS5_IJNS4_28SM100_TMA_2SM_LOAD_MULTICASTES27_EEES25_vS26_EENS_8epilogue10collective18CollectiveEpilogueINS2A_23Sm100TmaWarpSpecializedILi3ELi2ELi32ELb1ELb0EEEJNS5_IJSH_SG_SH_EEENS5_IJNSN_ISH_SC_EENSN_ISO_SC_EEEEENS_10bfloat16_tESM_S2J_SM_NS2A_6fusion15FusionCallbacksIS2E_NS2K_17LinearCombinationIS2J_fS2J_fLNS_15FloatRoundStyleE2EEES2F_S2I_JEEENS4_5SM1004TMEM4LOAD26SM100_TMEM_LOAD_32dp32b32xENS4_13SM90_TMA_LOADENS1L_IS1N_NS1O_ILi16EEENSN_INS5_IJSB_SO_EEENS5_IJSO_SC_EEEEEEENS4_39AutoVectorizingCopyWithAssumedAlignmentILi128EEENS4_14SM90_TMA_STOREES2Z_S31_S31_EEEvvEEEEvNT_6ParamsE) ;  /* 0xffffff5802747950 */ /* 0x000fea0003c3ffff */
        .weak           $__internal_1_$__cuda_sm10x_tcgen05_guardrail_trap_phase_invalid_during_alloc
        .type           $__internal_1_$__cuda_sm10x_tcgen05_guardrail_trap_phase_invalid_during_alloc,@function
        .size           $__internal_1_$__cuda_sm10x_tcgen05_guardrail_trap_phase_invalid_during_alloc,($__internal_2_$__cuda_sm10x_tcgen05_guardrail_trap_unallocated_columns_being_dealloced - $__internal_1_$__cuda_sm10x_tcgen05_guardrail_trap_phase_invalid_during_alloc)
$__internal_1_$__cuda_sm10x_tcgen05_guardrail_trap_phase_invalid_during_alloc:
[----:B------:R-:W-:Y:S05]  /*a630*/  BPT.TRAP 0x1 ;  /* 0x000000040000795c */ /* 0x000fea0000300000 */
[----:B------:R-:W-:-:S04]  /*a640*/  MOV R5, 0x0 ;  /* 0x0000000000057802 */ /* 0x000fc80000000f00 */
[----:B------:R-:W-:Y:S05]  /*a650*/  RET.REL.NODEC R4 `(_ZN7cutlass13device_kernelINS_4gemm6kernel13GemmUniversalIN4cute5tupleIJiiiiEEENS1_10collective13CollectiveMmaINS1_46MainloopSm100TmaUmmaWarpSpecializedBlockScaledILi18ELi2ELi2ENS5_IJNS4_1CILi8EEENSA_ILi1EEESC_EEEEENS5_IJNSA_ILi256EEENSA_ILi64EEENSA_ILi128EEEEEENS5_IJNS_12float_e2m1_tENS_13float_ue8m0_tEEEENS5_IJNS5_IJlSC_lEEENS4_6LayoutINS5_IJNS5_IJNS5_IJNSA_ILi32EEENSA_ILi4EEEEEEiEEESR_NS5_IJSC_iEEEEEENS5_IJNS5_IJNS5_IJNSA_ILi16EEESP_EEEiEEENS5_IJNS5_IJNSA_ILi0EEESC_EEENSA_ILi512EEEEEENS5_IJSX_iEEEEEEEEEEESL_S14_NS4_8TiledMMAINS4_8MMA_AtomIJNS4_23SM100_MMA_MXF4_2x1SM_SSISJ_SJ_fSK_Li256ELi64ELi32ELNS4_4UMMA5MajorE0ELS19_0ELNS18_7ScaleInE0ELS1A_0EEEEEENSN_INS5_IJSC_SC_SC_EEENS5_IJSX_SX_SX_EEEEENS5_IJNS4_10UnderscoreES1G_S1G_EEEEENS5_IJNS4_18SM100_TMA_2SM_LOADES1J_EEENS5_IJNS4_14ComposedLayoutINS4_7SwizzleILi2ELi4ELi3EEENS4_18smem_ptr_flag_bitsILi4EEENSN_INS5_IJSB_SH_EEENS5_IJSH_SC_EEEEEEENSN_INS5_IJNS5_IJNS5_IJSQ_SC_EEENS5_IJSO_NSA_ILi2EEEEEEEEESC_NS5_IJS1V_SC_EEEEEENS5_IJNS5_IJNS5_IJSV_SZ_EEESY_EEESX_NS5_IJS1V_SZ_EEEEEEEEEEEvNS4_8identityENS5_IJNS4_28SM100_TMA_2SM_LOAD_MULTICASTES27_EEES25_vS26_EENS_8epilogue10collective18CollectiveEpilogueINS2A_23Sm100TmaWarpSpecializedILi3ELi2ELi32ELb1ELb0EEEJNS5_IJSH_SG_SH_EEENS5_IJNSN_ISH_SC_EENSN_ISO_SC_EEEEENS_10bfloat16_tESM_S2J_SM_NS2A_6fusion15FusionCallbacksIS2E_NS2K_17LinearCombinationIS2J_fS2J_fLNS_15FloatRoundStyleE2EEES2F_S2I_JEEENS4_5SM1004TMEM4LOAD26SM100_TMEM_LOAD_32dp32b32xENS4_13SM90_TMA_LOADENS1L_IS1N_NS1O_ILi16EEENSN_INS5_IJSB_SO_EEENS5_IJSO_SC_EEEEEEENS4_39AutoVectorizingCopyWithAssumedAlignmentILi128EEENS4_14SM90_TMA_STOREES2Z_S31_S31_EEEvvEEEEvNT_6ParamsE) ;  /* 0xffffff5804687950 */ /* 0x000fea0003c3ffff */
        .weak           $__internal_2_$__cuda_sm10x_tcgen05_guardrail_trap_unallocated_columns_being_dealloced
        .type           $__internal_2_$__cuda_sm10x_tcgen05_guardrail_trap_unallocated_columns_being_dealloced,@function
        .size           $__internal_2_$__cuda_sm10x_tcgen05_guardrail_trap_unallocated_columns_being_dealloced,(.L_x_218 - $__internal_2_$__cuda_sm10x_tcgen05_guardrail_trap_unallocated_columns_being_dealloced)
$__internal_2_$__cuda_sm10x_tcgen05_guardrail_trap_unallocated_columns_being_dealloced:
[----:B------:R-:W-:Y:S05]  /*a660*/  BPT.TRAP 0x1 ;  /* 0x000000040000795c */ /* 0x000fea0000300000 */
[----:B------:R-:W-:-:S04]  /*a670*/  HFMA2 R3, -RZ, RZ, 0, 0 ;  /* 0x00000000ff037431 */ /* 0x000fc800000001ff */
[----:B------:R-:W-:Y:S05]  /*a680*/  RET.REL.NODEC R2 `(_ZN7cutlass13device_kernelINS_4gemm6kernel13GemmUniversalIN4cute5tupleIJiiiiEEENS1_10collective13CollectiveMmaINS1_46MainloopSm100TmaUmmaWarpSpecializedBlockScaledILi18ELi2ELi2ENS5_IJNS4_1CILi8EEENSA_ILi1EEESC_EEEEENS5_IJNSA_ILi256EEENSA_ILi64EEENSA_ILi128EEEEEENS5_IJNS_12float_e2m1_tENS_13float_ue8m0_tEEEENS5_IJNS5_IJlSC_lEEENS4_6LayoutINS5_IJNS5_IJNS5_IJNSA_ILi32EEENSA_ILi4EEEEEEiEEESR_NS5_IJSC_iEEEEEENS5_IJNS5_IJNS5_IJNSA_ILi16EEESP_EEEiEEENS5_IJNS5_IJNSA_ILi0EEESC_EEENSA_ILi512EEEEEENS5_IJSX_iEEEEEEEEEEESL_S14_NS4_8TiledMMAINS4_8MMA_AtomIJNS4_23SM100_MMA_MXF4_2x1SM_SSISJ_SJ_fSK_Li256ELi64ELi32ELNS4_4UMMA5MajorE0ELS19_0ELNS18_7ScaleInE0ELS1A_0EEEEEENSN_INS5_IJSC_SC_SC_EEENS5_IJSX_SX_SX_EEEEENS5_IJNS4_10UnderscoreES1G_S1G_EEEEENS5_IJNS4_18SM100_TMA_2SM_LOADES1J_EEENS5_IJNS4_14ComposedLayoutINS4_7SwizzleILi2ELi4ELi3EEENS4_18smem_ptr_flag_bitsILi4EEENSN_INS5_IJSB_SH_EEENS5_IJSH_SC_EEEEEEENSN_INS5_IJNS5_IJNS5_IJSQ_SC_EEENS5_IJSO_NSA_ILi2EEEEEEEEESC_NS5_IJS1V_SC_EEEEEENS5_IJNS5_IJNS5_IJSV_SZ_EEESY_EEESX_NS5_IJS1V_SZ_EEEEEEEEEEEvNS4_8identityENS5_IJNS4_28SM100_TMA_2SM_LOAD_MULTICASTES27_EEES25_vS26_EENS_8epilogue10collective18CollectiveEpilogueINS2A_23Sm100TmaWarpSpecializedILi3ELi2ELi32ELb1ELb0EEEJNS5_IJSH_SG_SH_EEENS5_IJNSN_ISH_SC_EENSN_ISO_SC_EEEEENS_10bfloat16_tESM_S2J_SM_NS2A_6fusion15FusionCallbacksIS2E_NS2K_17LinearCombinationIS2J_fS2J_fLNS_15FloatRoundStyleE2EEES2F_S2I_JEEENS4_5SM1004TMEM4LOAD26SM100_TMEM_LOAD_32dp32b32xENS4_13SM90_TMA_LOADENS1L_IS1N_NS1O_ILi16EEENSN_INS5_IJSB_SO_EEENS5_IJSO_SC_EEEEEEENS4_39AutoVectorizingCopyWithAssumedAlignmentILi128EEENS4_14SM90_TMA_STOREES2Z_S31_S31_EEEvvEEEEvNT_6ParamsE) ;  /* 0xffffff58025c7950 */ /* 0x000fea0003c3ffff */
.L_x_217:
[----:B------:R-:W-:-:S00]  /*a690*/  BRA `(.L_x_217) ;  /* 0xfffffffc00fc7947 */ /* 0x000fc0000383ffff */
[----:B------:R-:W-:-:S00]  /*a6a0*/  NOP ;  /* 0x0000000000007918 */ /* 0x000fc00000000000 */
        /* <DEDUP_REMOVED lines=13> */
.L_x_218:


//--------------------- .nv.global.init           --------------------------
	.section	.nv.global.init,"aw",@progbits
.nv.global.init:
	.type		$str$29,@object
	.size		$str$29,($str$30 - $str$29)
$str$29:
        /*0000*/ 	.byte	0x28, 0x61, 0x64, 0x64, 0x72, 0x65, 0x73, 0x73, 0x20, 0x26, 0x20, 0x6d, 0x61, 0x73, 0x6b, 0x29
        /*0010*/ 	.byte	0x20, 0x3d, 0x3d, 0x20, 0x30, 0x00
	.type		$str$30,@object
	.size		$str$30,($str$26 - $str$30)
$str$30:
        /*0016*/ 	.byte	0x2f, 0x74, 0x6d, 0x70, 0x2f, 0x63, 0x75, 0x74, 0x6c, 0x61, 0x73, 0x73, 0x5f, 0x73, 0x77, 0x65
        /*0026*/ 	.byte	0x65, 0x70, 0x5f, 0x73, 0x72, 0x63, 0x2f, 0x69, 0x6e, 0x63, 0x6c, 0x75, 0x64, 0x65, 0x2f, 0x63
        /*0036*/ 	.byte	0x75, 0x74, 0x65, 0x2f, 0x70, 0x6f, 0x69, 0x6e, 0x74, 0x65, 0x72, 0x5f, 0x66, 0x6c, 0x61, 0x67
        /*0046*/ 	.byte	0x67, 0x65, 0x64, 0x2e, 0x68, 0x70, 0x70, 0x00
	.type		$str$26,@object
	.size		$str$26,($str$25 - $str$26)
$str$26:
        /*004e*/ 	.byte	0x2f, 0x74, 0x6d, 0x70, 0x2f, 0x63, 0x75, 0x74, 0x6c, 0x61, 0x73, 0x73, 0x5f, 0x73, 0x77, 0x65
        /*005e*/ 	.byte	0x65, 0x70, 0x5f, 0x73, 0x72, 0x63, 0x2f, 0x69, 0x6e, 0x63, 0x6c, 0x75, 0x64, 0x65, 0x2f, 0x63
        /*006e*/ 	.byte	0x75, 0x74, 0x65, 0x2f, 0x61, 0x74, 0x6f, 0x6d, 0x2f, 0x63, 0x6f, 0x70, 0x79, 0x5f, 0x74, 0x72
        /*007e*/ 	.byte	0x61, 0x69, 0x74, 0x73, 0x5f, 0x73, 0x6d, 0x31, 0x30, 0x30, 0x2e, 0x68, 0x70, 0x70, 0x00
	.type		$str$25,@object
	.size		$str$25,(__unnamed_1 - $str$25)
$str$25:
        /*008d*/ 	.byte	0x28, 0x28, 0x75, 0x69, 0x6e, 0x74, 0x33, 0x32, 0x5f, 0x74, 0x28, 0x74, 0x68, 0x72, 0x65, 0x61
        /*009d*/ 	.byte	0x64, 0x49, 0x64, 0x78, 0x2e, 0x78, 0x29, 0x20, 0x2f, 0x20, 0x33, 0x32, 0x29, 0x20, 0x25, 0x20
        /*00ad*/ 	.byte	0x34, 0x29, 0x20, 0x3d, 0x3d, 0x20, 0x28, 0x28, 0x28, 0x74, 0x6d, 0x65, 0x6d, 0x5f, 0x61, 0x64
        /*00bd*/ 	.byte	0x64, 0x72, 0x20, 0x3e, 0x3e, 0x20, 0x31, 0x36, 0x29, 0x20, 0x2f, 0x20, 0x33, 0x32, 0x29, 0x20
        /*00cd*/ 	.byte	0x25, 0x20, 0x34, 0x29, 0x00
	.type		__unnamed_1,@object
	.size		__unnamed_1,(__unnamed_2 - __unnamed_1)
__unnamed_1:
        /*00d2*/ 	.byte	0x61, 0x75, 0x74, 0x6f, 0x20, 0x63, 0x75, 0x74, 0x65, 0x3a, 0x3a, 0x61, 0x73, 0x5f, 0x70, 0x6f
        /* <DEDUP_REMOVED lines=24> */
        /*0262*/ 	.byte	0x34, 0x30, 0x39, 0x36, 0x3e, 0x3e, 0x3e, 0x3e, 0x5d, 0x00
	.type		__unnamed_2,@object
	.size		__unnamed_2,(.L_2 - __unnamed_2)
__unnamed_2:
        /* <DEDUP_REMOVED lines=42> */
        /*050c*/ 	.byte	0x3e, 0x3e, 0x5d, 0x00
.L_2:


//--------------------- .nv.shared._ZN7cutlass13device_kernelINS_4gemm6kernel13GemmUniversalIN4cute5tupleIJiiiiEEENS1_10collective13CollectiveMmaINS1_46MainloopSm100TmaUmmaWarpSpecializedBlockScaledILi18ELi2ELi2ENS5_IJNS4_1CILi8EEENSA_ILi1EEESC_EEEEENS5_IJNSA_ILi256EEENSA_ILi64EEENSA_ILi128EEEEEENS5_IJNS_12float_e2m1_tENS_13float_ue8m0_tEEEENS5_IJNS5_IJlSC_lEEENS4_6LayoutINS5_IJNS5_IJNS5_IJNSA_ILi32EEENSA_ILi4EEEEEEiEEESR_NS5_IJSC_iEEEEEENS5_IJNS5_IJNS5_IJNSA_ILi16EEESP_EEEiEEENS5_IJNS5_IJNSA_ILi0EEESC_EEENSA_ILi512EEEEEENS5_IJSX_iEEEEEEEEEEESL_S14_NS4_8TiledMMAINS4_8MMA_AtomIJNS4_23SM100_MMA_MXF4_2x1SM_SSISJ_SJ_fSK_Li256ELi64ELi32ELNS4_4UMMA5MajorE0ELS19_0ELNS18_7ScaleInE0ELS1A_0EEEEEENSN_INS5_IJSC_SC_SC_EEENS5_IJSX_SX_SX_EEEEENS5_IJNS4_10UnderscoreES1G_S1G_EEEEENS5_IJNS4_18SM100_TMA_2SM_LOADES1J_EEENS5_IJNS4_14ComposedLayoutINS4_7SwizzleILi2ELi4ELi3EEENS4_18smem_ptr_flag_bitsILi4EEENSN_INS5_IJSB_SH_EEENS5_IJSH_SC_EEEEEEENSN_INS5_IJNS5_IJNS5_IJSQ_SC_EEENS5_IJSO_NSA_ILi2EEEEEEEEESC_NS5_IJS1V_SC_EEEEEENS5_IJNS5_IJNS5_IJSV_SZ_EEESY_EEESX_NS5_IJS1V_SZ_EEEEEEEEEEEvNS4_8identityENS5_IJNS4_28SM100_TMA_2SM_LOAD_MULTICASTES27_EEES25_vS26_EENS_8epilogue10collective18CollectiveEpilogueINS2A_23Sm100TmaWarpSpecializedILi3ELi2ELi32ELb1ELb0EEEJNS5_IJSH_SG_SH_EEENS5_IJNSN_ISH_SC_EENSN_ISO_SC_EEEEENS_10bfloat16_tESM_S2J_SM_NS2A_6fusion15FusionCallbacksIS2E_NS2K_17LinearCombinationIS2J_fS2J_fLNS_15FloatRoundStyleE2EEES2F_S2I_JEEENS4_5SM1004TMEM4LOAD26SM100_TMEM_LOAD_32dp32b32xENS4_13SM90_TMA_LOADENS1L_IS1N_NS1O_ILi16EEENSN_INS5_IJSB_SO_EEENS5_IJSO_SC_EEEEEEENS4_39AutoVectorizingCopyWithAssumedAlignmentILi128EEENS4_14SM90_TMA_STOREES2Z_S31_S31_EEEvvEEEEvNT_6ParamsE --------------------------
	.section	.nv.shared._ZN7cutlass13device_kernelINS_4gemm6kernel13GemmUniversalIN4cute5tupleIJiiiiEEENS1_10collective13CollectiveMmaINS1_46MainloopSm100TmaUmmaWarpSpecializedBlockScaledILi18ELi2ELi2ENS5_IJNS4_1CILi8EEENSA_ILi1EEESC_EEEEENS5_IJNSA_ILi256EEENSA_ILi64EEENSA_ILi128EEEEEENS5_IJNS_12float_e2m1_tENS_13float_ue8m0_tEEEENS5_IJNS5_IJlSC_lEEENS4_6LayoutINS5_IJNS5_IJNS5_IJNSA_ILi32EEENSA_ILi4EEEEEEiEEESR_NS5_IJSC_iEEEEEENS5_IJNS5_IJNS5_IJNSA_ILi16EEESP_EEEiEEENS5_IJNS5_IJNSA_ILi0EEESC_EEENSA_ILi512EEEEEENS5_IJSX_iEEEEEEEEEEESL_S14_NS4_8TiledMMAINS4_8MMA_AtomIJNS4_23SM100_MMA_MXF4_2x1SM_SSISJ_SJ_fSK_Li256ELi64ELi32ELNS4_4UMMA5MajorE0ELS19_0ELNS18_7ScaleInE0ELS1A_0EEEEEENSN_INS5_IJSC_SC_SC_EEENS5_IJSX_SX_SX_EEEEENS5_IJNS4_10UnderscoreES1G_S1G_EEEEENS5_IJNS4_18SM100_TMA_2SM_LOADES1J_EEENS5_IJNS4_14ComposedLayoutINS4_7SwizzleILi2ELi4ELi3EEENS4_18smem_ptr_flag_bitsILi4EEENSN_INS5_IJSB_SH_EEENS5_IJSH_SC_EEEEEEENSN_INS5_IJNS5_IJNS5_IJSQ_SC_EEENS5_IJSO_NSA_ILi2EEEEEEEEESC_NS5_IJS1V_SC_EEEEEENS5_IJNS5_IJNS5_IJSV_SZ_EEESY_EEESX_NS5_IJS1V_SZ_EEEEEEEEEEEvNS4_8identityENS5_IJNS4_28SM100_TMA_2SM_LOAD_MULTICASTES27_EEES25_vS26_EENS_8epilogue10collective18CollectiveEpilogueINS2A_23Sm100TmaWarpSpecializedILi3ELi2ELi32ELb1ELb0EEEJNS5_IJSH_SG_SH_EEENS5_IJNSN_ISH_SC_EENSN_ISO_SC_EEEEENS_10bfloat16_tESM_S2J_SM_NS2A_6fusion15FusionCallbacksIS2E_NS2K_17LinearCombinationIS2J_fS2J_fLNS_15FloatRoundStyleE2EEES2F_S2I_JEEENS4_5SM1004TMEM4LOAD26SM100_TMEM_LOAD_32dp32b32xENS4_13SM90_TMA_LOADENS1L_IS1N_NS1O_ILi16EEENSN_INS5_IJSB_SO_EEENS5_IJSO_SC_EEEEEEENS4_39AutoVectorizingCopyWithAssumedAlignmentILi128EEENS4_14SM90_TMA_STOREES2Z_S31_S31_EEEvvEEEEvNT_6ParamsE,"aw",@nobits
	.sectionflags	@""
	.align	16
	.zero		1024


//--------------------- .nv.shared.reserved.0     --------------------------
	.section	.nv.shared.reserved.0,"aw",@nobits
	.weak		__nv_reservedSMEM_offset_0_alias
	.size		__nv_reservedSMEM_offset_0_alias, 0, 64
	.other		__nv_reservedSMEM_offset_0_alias,@"STO_CUDA_RESERVED_SHARED STV_DEFAULT"
__nv_reservedSMEM_offset_0_alias:
	.zero		0
.nv.shared.reserved.0:
	.zero		64
	.weak		__nv_reservedSMEM_tcgen05_partition
	.type		__nv_reservedSMEM_tcgen05_partition,@object
	.size		__nv_reservedSMEM_tcgen05_partition,(.L_0 - __nv_reservedSMEM_tcgen05_partition)
__nv_reservedSMEM_tcgen05_partition:
	.zero		32
.L_0:


//--------------------- .nv.global                --------------------------
	.section	.nv.global,"aw",@nobits
.nv.global:
	.type		_ZN40_INTERNAL_8992b2a8_4_k_cu_ed6e6f69_311494cute1_E,@object
	.size		_ZN40_INTERNAL_8992b2a8_4_k_cu_ed6e6f69_311494cute1_E,(_ZN40_INTERNAL_8992b2a8_4_k_cu_ed6e6f69_311494cuda3std3__45__cpo6cbeginE - _ZN40_INTERNAL_8992b2a8_4_k_cu_ed6e6f69_311494cute1_E)
_ZN40_INTERNAL_8992b2a8_4_k_cu_ed6e6f69_311494cute1_E:
	.zero		1
	.type		_ZN40_INTERNAL_8992b2a8_4_k_cu_ed6e6f69_311494cuda3std3__45__cpo6cbeginE,@object
	.size		_ZN40_INTERNAL_8992b2a8_4_k_cu_ed6e6f69_311494cuda3std3__45__cpo6cbeginE,(_ZN40_INTERNAL_8992b2a8_4_k_cu_ed6e6f69_311494cuda3std3__48in_placeE - _ZN40_INTERNAL_8992b2a8_4_k_cu_ed6e6f69_311494cuda3std3__45__cpo6cbeginE)
_ZN40_INTERNAL_8992b2a8_4_k_cu_ed6e6f69_311494cuda3std3__45__cpo6cbeginE:
	.zero		1
	.type		_ZN40_INTERNAL_8992b2a8_4_k_cu_ed6e6f69_311494cuda3std3__48in_placeE,@object
	.size		_ZN40_INTERNAL_8992b2a8_4_k_cu_ed6e6f69_311494cuda3std3__48in_placeE,(_ZN40_INTERNAL_8992b2a8_4_k_cu_ed6e6f69_311494cuda3std6ranges3__45__cpo9iter_moveE - _ZN40_INTERNAL_8992b2a8_4_k_cu_ed6e6f69_311494cuda3std3__48in_placeE)
_ZN40_INTERNAL_8992b2a8_4_k_cu_ed6e6f69_311494cuda3std3__48in_placeE:
	.zero		1
	.type		_ZN40_INTERNAL_8992b2a8_4_k_cu_ed6e6f69_311494cuda3std6ranges3__45__cpo9iter_moveE,@object
	.size		_ZN40_INTERNAL_8992b2a8_4_k_cu_ed6e6f69_311494cuda3std6ranges3__45__cpo9iter_moveE,(_ZN40_INTERNAL_8992b2a8_4_k_cu_ed6e6f69_311494cuda3std3__45__cpo5beginE - _ZN40_INTERNAL_8992b2a8_4_k_cu_ed6e6f69_311494cuda3std6ranges3__45__cpo9iter_moveE)
_ZN40_INTERNAL_8992b2a8_4_k_cu_ed6e6f69_311494cuda3std6ranges3__45__cpo9iter_moveE:
	.zero		1
	.type		_ZN40_INTERNAL_8992b2a8_4_k_cu_ed6e6f69_311494cuda3std3__45__cpo5beginE,@object
	.size		_ZN40_INTERNAL_8992b2a8_4_k_cu_ed6e6f69_311494cuda3std3__45__cpo5beginE,(_ZN40_INTERNAL_8992b2a8_4_k_cu_ed6e6f69_311494cuda3std3__442_GLOBAL__N__8992b2a8_4_k_cu_ed6e6f69_311496ignoreE - _ZN40_INTERNAL_8992b2a8_4_k_cu_ed6e6f69_311494cuda3std3__45__cpo5beginE)
_ZN40_INTERNAL_8992b2a8_4_k_cu_ed6e6f69_311494cuda3std3__45__cpo5beginE:
	.zero		1
	.type		_ZN40_INTERNAL_8992b2a8_4_k_cu_ed6e6f69_311494cuda3std3__442_GLOBAL__N__8992b2a8_4_k_cu_ed6e6f69_311496ignoreE,@object
	.size		_ZN40_INTERNAL_8992b2a8_4_k_cu_ed6e6f69_311494cuda3std3__442_GLOBAL__N__8992b2a8_4_k_cu_ed6e6f69_311496ignoreE,(_ZN40_INTERNAL_8992b2a8_4_k_cu_ed6e6f69_311494cute7productE - _ZN40_INTERNAL_8992b2a8_4_k_cu_ed6e6f69_311494cuda3std3__442_GLOBAL__N__8992b2a8_4_k_cu_ed6e6f69_311496ignoreE)
_ZN40_INTERNAL_8992b2a8_4_k_cu_ed6e6f69_311494cuda3std3__442_GLOBAL__N__8992b2a8_4_k_cu_ed6e6f69_311496ignoreE:
	.zero		1
	.type		_ZN40_INTERNAL_8992b2a8_4_k_cu_ed6e6f69_311494cute7productE,@object
	.size		_ZN40_INTERNAL_8992b2a8_4_k_cu_ed6e6f69_311494cute7productE,(_ZN40_INTERNAL_8992b2a8_4_k_cu_ed6e6f69_311494cuda3std3__45__cpo3endE - _ZN40_INTERNAL_8992b2a8_4_k_cu_ed6e6f69_311494cute7productE)
_ZN40_INTERNAL_8992b2a8_4_k_cu_ed6e6f69_311494cute7productE:
	.zero		1
	.type		_ZN40_INTERNAL_8992b2a8_4_k_cu_ed6e6f69_311494cuda3std3__45__cpo3endE,@object
	.size		_ZN40_INTERNAL_8992b2a8_4_k_cu_ed6e6f69_311494cuda3std3__45__cpo3endE,(_ZN40_INTERNAL_8992b2a8_4_k_cu_ed6e6f69_311494cuda3std3__419piecewise_constructE - _ZN40_INTERNAL_8992b2a8_4_k_cu_ed6e6f69_311494cuda3std3__45__cpo3endE)
_ZN40_INTERNAL_8992b2a8_4_k_cu_ed6e6f69_311494cuda3std3__45__cpo3endE:
	.zero		1
	.type		_ZN40_INTERNAL_8992b2a8_4_k_cu_ed6e6f69_311494cuda3std3__419piecewise_constructE,@object
	.size		_ZN40_INTERNAL_8992b2a8_4_k_cu_ed6e6f69_311494cuda3std3__419piecewise_constructE,(_ZN40_INTERNAL_8992b2a8_4_k_cu_ed6e6f69_311494cuda3std3__45__cpo4cendE - _ZN40_INTERNAL_8992b2a8_4_k_cu_ed6e6f69_311494cuda3std3__419piecewise_constructE)
_ZN40_INTERNAL_8992b2a8_4_k_cu_ed6e6f69_311494cuda3std3__419piecewise_constructE:
	.zero		1
	.type		_ZN40_INTERNAL_8992b2a8_4_k_cu_ed6e6f69_311494cuda3std3__45__cpo4cendE,@object
	.size		_ZN40_INTERNAL_8992b2a8_4_k_cu_ed6e6f69_311494cuda3std3__45__cpo4cendE,(_ZN40_INTERNAL_8992b2a8_4_k_cu_ed6e6f69_311494cuda3std6ranges3__45__cpo4swapE - _ZN40_INTERNAL_8992b2a8_4_k_cu_ed6e6f69_311494cuda3std3__45__cpo4cendE)
_ZN40_INTERNAL_8992b2a8_4_k_cu_ed6e6f69_311494cuda3std3__45__cpo4cendE:
	.zero		1
	.type		_ZN40_INTERNAL_8992b2a8_4_k_cu_ed6e6f69_311494cuda3std6ranges3__45__cpo4swapE,@object
	.size		_ZN40_INTERNAL_8992b2a8_4_k_cu_ed6e6f69_311494cuda3std6ranges3__45__cpo4swapE,(.L_10 - _ZN40_INTERNAL_8992b2a8_4_k_cu_ed6e6f69_311494cuda3std6ranges3__45__cpo4swapE)
_ZN40_INTERNAL_8992b2a8_4_k_cu_ed6e6f69_311494cuda3std6ranges3__45__cpo4swapE:
	.zero		1
.L_10:


//--------------------- .nv.constant0._ZN7cutlass13device_kernelINS_4gemm6kernel13GemmUniversalIN4cute5tupleIJiiiiEEENS1_10collective13CollectiveMmaINS1_46MainloopSm100TmaUmmaWarpSpecializedBlockScaledILi18ELi2ELi2ENS5_IJNS4_1CILi8EEENSA_ILi1EEESC_EEEEENS5_IJNSA_ILi256EEENSA_ILi64EEENSA_ILi128EEEEEENS5_IJNS_12float_e2m1_tENS_13float_ue8m0_tEEEENS5_IJNS5_IJlSC_lEEENS4_6LayoutINS5_IJNS5_IJNS5_IJNSA_ILi32EEENSA_ILi4EEEEEEiEEESR_NS5_IJSC_iEEEEEENS5_IJNS5_IJNS5_IJNSA_ILi16EEESP_EEEiEEENS5_IJNS5_IJNSA_ILi0EEESC_EEENSA_ILi512EEEEEENS5_IJSX_iEEEEEEEEEEESL_S14_NS4_8TiledMMAINS4_8MMA_AtomIJNS4_23SM100_MMA_MXF4_2x1SM_SSISJ_SJ_fSK_Li256ELi64ELi32ELNS4_4UMMA5MajorE0ELS19_0ELNS18_7ScaleInE0ELS1A_0EEEEEENSN_INS5_IJSC_SC_SC_EEENS5_IJSX_SX_SX_EEEEENS5_IJNS4_10UnderscoreES1G_S1G_EEEEENS5_IJNS4_18SM100_TMA_2SM_LOADES1J_EEENS5_IJNS4_14ComposedLayoutINS4_7SwizzleILi2ELi4ELi3EEENS4_18smem_ptr_flag_bitsILi4EEENSN_INS5_IJSB_SH_EEENS5_IJSH_SC_EEEEEEENSN_INS5_IJNS5_IJNS5_IJSQ_SC_EEENS5_IJSO_NSA_ILi2EEEEEEEEESC_NS5_IJS1V_SC_EEEEEENS5_IJNS5_IJNS5_IJSV_SZ_EEESY_EEESX_NS5_IJS1V_SZ_EEEEEEEEEEEvNS4_8identityENS5_IJNS4_28SM100_TMA_2SM_LOAD_MULTICASTES27_EEES25_vS26_EENS_8epilogue10collective18CollectiveEpilogueINS2A_23Sm100TmaWarpSpecializedILi3ELi2ELi32ELb1ELb0EEEJNS5_IJSH_SG_SH_EEENS5_IJNSN_ISH_SC_EENSN_ISO_SC_EEEEENS_10bfloat16_tESM_S2J_SM_NS2A_6fusion15FusionCallbacksIS2E_NS2K_17LinearCombinationIS2J_fS2J_fLNS_15FloatRoundStyleE2EEES2F_S2I_JEEENS4_5SM1004TMEM4LOAD26SM100_TMEM_LOAD_32dp32b32xENS4_13SM90_TMA_LOADENS1L_IS1N_NS1O_ILi16EEENSN_INS5_IJSB_SO_EEENS5_IJSO_SC_EEEEEEENS4_39AutoVectorizingCopyWithAssumedAlignmentILi128EEENS4_14SM90_TMA_STOREES2Z_S31_S31_EEEvvEEEEvNT_6ParamsE --------------------------
	.section	.nv.constant0._ZN7cutlass13device_kernelINS_4gemm6kernel13GemmUniversalIN4cute5tupleIJiiiiEEENS1_10collective13CollectiveMmaINS1_46MainloopSm100TmaUmmaWarpSpecializedBlockScaledILi18ELi2ELi2ENS5_IJNS4_1CILi8EEENSA_ILi1EEESC_EEEEENS5_IJNSA_ILi256EEENSA_ILi64EEENSA_ILi128EEEEEENS5_IJNS_12float_e2m1_tENS_13float_ue8m0_tEEEENS5_IJNS5_IJlSC_lEEENS4_6LayoutINS5_IJNS5_IJNS5_IJNSA_ILi32EEENSA_ILi4EEEEEEiEEESR_NS5_IJSC_iEEEEEENS5_IJNS5_IJNS5_IJNSA_ILi16EEESP_EEEiEEENS5_IJNS5_IJNSA_ILi0EEESC_EEENSA_ILi512EEEEEENS5_IJSX_iEEEEEEEEEEESL_S14_NS4_8TiledMMAINS4_8MMA_AtomIJNS4_23SM100_MMA_MXF4_2x1SM_SSISJ_SJ_fSK_Li256ELi64ELi32ELNS4_4UMMA5MajorE0ELS19_0ELNS18_7ScaleInE0ELS1A_0EEEEEENSN_INS5_IJSC_SC_SC_EEENS5_IJSX_SX_SX_EEEEENS5_IJNS4_10UnderscoreES1G_S1G_EEEEENS5_IJNS4_18SM100_TMA_2SM_LOADES1J_EEENS5_IJNS4_14ComposedLayoutINS4_7SwizzleILi2ELi4ELi3EEENS4_18smem_ptr_flag_bitsILi4EEENSN_INS5_IJSB_SH_EEENS5_IJSH_SC_EEEEEEENSN_INS5_IJNS5_IJNS5_IJSQ_SC_EEENS5_IJSO_NSA_ILi2EEEEEEEEESC_NS5_IJS1V_SC_EEEEEENS5_IJNS5_IJNS5_IJSV_SZ_EEESY_EEESX_NS5_IJS1V_SZ_EEEEEEEEEEEvNS4_8identityENS5_IJNS4_28SM100_TMA_2SM_LOAD_MULTICASTES27_EEES25_vS26_EENS_8epilogue10collective18CollectiveEpilogueINS2A_23Sm100TmaWarpSpecializedILi3ELi2ELi32ELb1ELb0EEEJNS5_IJSH_SG_SH_EEENS5_IJNSN_ISH_SC_EENSN_ISO_SC_EEEEENS_10bfloat16_tESM_S2J_SM_NS2A_6fusion15FusionCallbacksIS2E_NS2K_17LinearCombinationIS2J_fS2J_fLNS_15FloatRoundStyleE2EEES2F_S2I_JEEENS4_5SM1004TMEM4LOAD26SM100_TMEM_LOAD_32dp32b32xENS4_13SM90_TMA_LOADENS1L_IS1N_NS1O_ILi16EEENSN_INS5_IJSB_SO_EEENS5_IJSO_SC_EEEEEEENS4_39AutoVectorizingCopyWithAssumedAlignmentILi128EEENS4_14SM90_TMA_STOREES2Z_S31_S31_EEEvvEEEEvNT_6ParamsE,"a",@progbits
	.sectionflags	@""
	.align	4
.nv.constant0._ZN7cutlass13device_kernelINS_4gemm6kernel13GemmUniversalIN4cute5tupleIJiiiiEEENS1_10collective13CollectiveMmaINS1_46MainloopSm100TmaUmmaWarpSpecializedBlockScaledILi18ELi2ELi2ENS5_IJNS4_1CILi8EEENSA_ILi1EEESC_EEEEENS5_IJNSA_ILi256EEENSA_ILi64EEENSA_ILi128EEEEEENS5_IJNS_12float_e2m1_tENS_13float_ue8m0_tEEEENS5_IJNS5_IJlSC_lEEENS4_6LayoutINS5_IJNS5_IJNS5_IJNSA_ILi32EEENSA_ILi4EEEEEEiEEESR_NS5_IJSC_iEEEEEENS5_IJNS5_IJNS5_IJNSA_ILi16EEESP_EEEiEEENS5_IJNS5_IJNSA_ILi0EEESC_EEENSA_ILi512EEEEEENS5_IJSX_iEEEEEEEEEEESL_S14_NS4_8TiledMMAINS4_8MMA_AtomIJNS4_23SM100_MMA_MXF4_2x1SM_SSISJ_SJ_fSK_Li256ELi64ELi32ELNS4_4UMMA5MajorE0ELS19_0ELNS18_7ScaleInE0ELS1A_0EEEEEENSN_INS5_IJSC_SC_SC_EEENS5_IJSX_SX_SX_EEEEENS5_IJNS4_10UnderscoreES1G_S1G_EEEEENS5_IJNS4_18SM100_TMA_2SM_LOADES1J_EEENS5_IJNS4_14ComposedLayoutINS4_7SwizzleILi2ELi4ELi3EEENS4_18smem_ptr_flag_bitsILi4EEENSN_INS5_IJSB_SH_EEENS5_IJSH_SC_EEEEEEENSN_INS5_IJNS5_IJNS5_IJSQ_SC_EEENS5_IJSO_NSA_ILi2EEEEEEEEESC_NS5_IJS1V_SC_EEEEEENS5_IJNS5_IJNS5_IJSV_SZ_EEESY_EEESX_NS5_IJS1V_SZ_EEEEEEEEEEEvNS4_8identityENS5_IJNS4_28SM100_TMA_2SM_LOAD_MULTICASTES27_EEES25_vS26_EENS_8epilogue10collective18CollectiveEpilogueINS2A_23Sm100TmaWarpSpecializedILi3ELi2ELi32ELb1ELb0EEEJNS5_IJSH_SG_SH_EEENS5_IJNSN_ISH_SC_EENSN_ISO_SC_EEEEENS_10bfloat16_tESM_S2J_SM_NS2A_6fusion15FusionCallbacksIS2E_NS2K_17LinearCombinationIS2J_fS2J_fLNS_15FloatRoundStyleE2EEES2F_S2I_JEEENS4_5SM1004TMEM4LOAD26SM100_TMEM_LOAD_32dp32b32xENS4_13SM90_TMA_LOADENS1L_IS1N_NS1O_ILi16EEENSN_INS5_IJSB_SO_EEENS5_IJSO_SC_EEEEEEENS4_39AutoVectorizingCopyWithAssumedAlignmentILi128EEENS4_14SM90_TMA_STOREES2Z_S31_S31_EEEvvEEEEvNT_6ParamsE:
	.zero		3968


//--------------------- SYMBOLS --------------------------

	.type		.nv.reservedSmem.offset0,@object
	.size		.nv.reservedSmem.offset0,0x4
	.type		.nv.reservedSmem.cap,@object
	.size		.nv.reservedSmem.cap,0x4
	.type		__assertfail,@function
